//
// Generated by NVIDIA NVVM Compiler
//
// Compiler Build ID: CL-36424714
// Cuda compilation tools, release 13.0, V13.0.88
// Based on NVVM 20.0.0
//

.version 9.0
.target sm_100
.address_size 64

	// .globl	_Z6forcesPfS_i

.visible .entry _Z6forcesPfS_i(
	.param .u64 .ptr .align 1 _Z6forcesPfS_i_param_0,
	.param .u64 .ptr .align 1 _Z6forcesPfS_i_param_1,
	.param .u32 _Z6forcesPfS_i_param_2
)
{
	.reg .pred 	%p<8>;
	.reg .b32 	%r<22>;
	.reg .b32 	%f<172>;
	.reg .b64 	%rd<31>;

	ld.param.u64 	%rd11, [_Z6forcesPfS_i_param_0];
	ld.param.u64 	%rd12, [_Z6forcesPfS_i_param_1];
	ld.param.u32 	%r9, [_Z6forcesPfS_i_param_2];
	cvta.to.global.u64 	%rd13, %rd12;
	cvta.to.global.u64 	%rd1, %rd11;
	mul.wide.s32 	%rd3, %r9, 4;
	add.s64 	%rd2, %rd1, %rd3;
	shl.b32 	%r10, %r9, 1;
	add.s64 	%rd4, %rd2, %rd3;
	mov.u32 	%r11, %ntid.x;
	mov.u32 	%r12, %ctaid.x;
	mov.u32 	%r13, %tid.x;
	mad.lo.s32 	%r14, %r11, %r12, %r13;
	mul.wide.s32 	%rd14, %r14, 4;
	add.s64 	%rd15, %rd1, %rd14;
	ld.global.f32 	%f1, [%rd15];
	add.s64 	%rd16, %rd2, %rd14;
	ld.global.f32 	%f2, [%rd16];
	add.s64 	%rd17, %rd4, %rd14;
	ld.global.f32 	%f3, [%rd17];
	add.s64 	%rd5, %rd13, %rd14;
	mov.b32 	%r15, 0;
	st.global.u32 	[%rd5], %r15;
	add.s64 	%rd6, %rd5, %rd3;
	st.global.u32 	[%rd6], %r15;
	mul.wide.s32 	%rd18, %r10, 4;
	add.s64 	%rd7, %rd5, %rd18;
	st.global.u32 	[%rd7], %r15;
	setp.lt.s32 	%p1, %r9, 1;
	@%p1 bra 	$L__BB0_9;
	and.b32  	%r1, %r9, 3;
	setp.lt.u32 	%p2, %r9, 4;
	mov.b32 	%r21, 0;
	@%p2 bra 	$L__BB0_4;
	and.b32  	%r21, %r9, 2147483644;
	neg.s32 	%r19, %r21;
	add.s64 	%rd8, %rd3, 8;
	mul.wide.s32 	%rd20, %r9, 8;
	mov.u64 	%rd30, %rd1;
$L__BB0_3:
	.pragma "nounroll";
	ld.global.f32 	%f4, [%rd30];
	sub.f32 	%f5, %f4, %f1;
	add.s64 	%rd19, %rd30, %rd8;
	ld.global.f32 	%f6, [%rd19+-8];
	sub.f32 	%f7, %f6, %f2;
	add.s64 	%rd21, %rd30, %rd20;
	ld.global.f32 	%f8, [%rd21];
	sub.f32 	%f9, %f8, %f3;
	mul.f32 	%f10, %f7, %f7;
	fma.rn.f32 	%f11, %f5, %f5, %f10;
	fma.rn.f32 	%f12, %f9, %f9, %f11;
	add.f32 	%f13, %f12, 0f2EDBE6FF;
	mul.f32 	%f14, %f13, %f13;
	div.rn.f32 	%f15, %f12, %f14;
	mul.f32 	%f16, %f15, %f15;
	mul.f32 	%f17, %f15, %f16;
	mul.f32 	%f18, %f15, 0f40C00000;
	fma.rn.f32 	%f19, %f17, 0f40000000, 0fBF800000;
	mul.f32 	%f20, %f18, %f19;
	mul.f32 	%f21, %f17, %f20;
	ld.global.f32 	%f22, [%rd5];
	fma.rn.f32 	%f23, %f5, %f21, %f22;
	st.global.f32 	[%rd5], %f23;
	ld.global.f32 	%f24, [%rd6];
	fma.rn.f32 	%f25, %f7, %f21, %f24;
	st.global.f32 	[%rd6], %f25;
	ld.global.f32 	%f26, [%rd7];
	fma.rn.f32 	%f27, %f9, %f21, %f26;
	st.global.f32 	[%rd7], %f27;
	ld.global.f32 	%f28, [%rd30+4];
	sub.f32 	%f29, %f28, %f1;
	ld.global.f32 	%f30, [%rd19+-4];
	sub.f32 	%f31, %f30, %f2;
	ld.global.f32 	%f32, [%rd21+4];
	sub.f32 	%f33, %f32, %f3;
	mul.f32 	%f34, %f31, %f31;
	fma.rn.f32 	%f35, %f29, %f29, %f34;
	fma.rn.f32 	%f36, %f33, %f33, %f35;
	add.f32 	%f37, %f36, 0f2EDBE6FF;
	mul.f32 	%f38, %f37, %f37;
	div.rn.f32 	%f39, %f36, %f38;
	mul.f32 	%f40, %f39, %f39;
	mul.f32 	%f41, %f39, %f40;
	mul.f32 	%f42, %f39, 0f40C00000;
	fma.rn.f32 	%f43, %f41, 0f40000000, 0fBF800000;
	mul.f32 	%f44, %f42, %f43;
	mul.f32 	%f45, %f41, %f44;
	ld.global.f32 	%f46, [%rd5];
	fma.rn.f32 	%f47, %f29, %f45, %f46;
	st.global.f32 	[%rd5], %f47;
	ld.global.f32 	%f48, [%rd6];
	fma.rn.f32 	%f49, %f31, %f45, %f48;
	st.global.f32 	[%rd6], %f49;
	ld.global.f32 	%f50, [%rd7];
	fma.rn.f32 	%f51, %f33, %f45, %f50;
	st.global.f32 	[%rd7], %f51;
	ld.global.f32 	%f52, [%rd30+8];
	sub.f32 	%f53, %f52, %f1;
	ld.global.f32 	%f54, [%rd19];
	sub.f32 	%f55, %f54, %f2;
	ld.global.f32 	%f56, [%rd21+8];
	sub.f32 	%f57, %f56, %f3;
	mul.f32 	%f58, %f55, %f55;
	fma.rn.f32 	%f59, %f53, %f53, %f58;
	fma.rn.f32 	%f60, %f57, %f57, %f59;
	add.f32 	%f61, %f60, 0f2EDBE6FF;
	mul.f32 	%f62, %f61, %f61;
	div.rn.f32 	%f63, %f60, %f62;
	mul.f32 	%f64, %f63, %f63;
	mul.f32 	%f65, %f63, %f64;
	mul.f32 	%f66, %f63, 0f40C00000;
	fma.rn.f32 	%f67, %f65, 0f40000000, 0fBF800000;
	mul.f32 	%f68, %f66, %f67;
	mul.f32 	%f69, %f65, %f68;
	ld.global.f32 	%f70, [%rd5];
	fma.rn.f32 	%f71, %f53, %f69, %f70;
	st.global.f32 	[%rd5], %f71;
	ld.global.f32 	%f72, [%rd6];
	fma.rn.f32 	%f73, %f55, %f69, %f72;
	st.global.f32 	[%rd6], %f73;
	ld.global.f32 	%f74, [%rd7];
	fma.rn.f32 	%f75, %f57, %f69, %f74;
	st.global.f32 	[%rd7], %f75;
	ld.global.f32 	%f76, [%rd30+12];
	sub.f32 	%f77, %f76, %f1;
	ld.global.f32 	%f78, [%rd19+4];
	sub.f32 	%f79, %f78, %f2;
	ld.global.f32 	%f80, [%rd21+12];
	sub.f32 	%f81, %f80, %f3;
	mul.f32 	%f82, %f79, %f79;
	fma.rn.f32 	%f83, %f77, %f77, %f82;
	fma.rn.f32 	%f84, %f81, %f81, %f83;
	add.f32 	%f85, %f84, 0f2EDBE6FF;
	mul.f32 	%f86, %f85, %f85;
	div.rn.f32 	%f87, %f84, %f86;
	mul.f32 	%f88, %f87, %f87;
	mul.f32 	%f89, %f87, %f88;
	mul.f32 	%f90, %f87, 0f40C00000;
	fma.rn.f32 	%f91, %f89, 0f40000000, 0fBF800000;
	mul.f32 	%f92, %f90, %f91;
	mul.f32 	%f93, %f89, %f92;
	ld.global.f32 	%f94, [%rd5];
	fma.rn.f32 	%f95, %f77, %f93, %f94;
	st.global.f32 	[%rd5], %f95;
	ld.global.f32 	%f96, [%rd6];
	fma.rn.f32 	%f97, %f79, %f93, %f96;
	st.global.f32 	[%rd6], %f97;
	ld.global.f32 	%f98, [%rd7];
	fma.rn.f32 	%f99, %f81, %f93, %f98;
	st.global.f32 	[%rd7], %f99;
	add.s32 	%r19, %r19, 4;
	add.s64 	%rd30, %rd30, 16;
	setp.ne.s32 	%p3, %r19, 0;
	@%p3 bra 	$L__BB0_3;
$L__BB0_4:
	setp.eq.s32 	%p4, %r1, 0;
	@%p4 bra 	$L__BB0_9;
	setp.eq.s32 	%p5, %r1, 1;
	@%p5 bra 	$L__BB0_7;
	mul.wide.u32 	%rd22, %r21, 4;
	add.s64 	%rd23, %rd1, %rd22;
	ld.global.f32 	%f100, [%rd23];
	sub.f32 	%f101, %f100, %f1;
	add.s64 	%rd24, %rd2, %rd22;
	ld.global.f32 	%f102, [%rd24];
	sub.f32 	%f103, %f102, %f2;
	add.s64 	%rd25, %rd4, %rd22;
	ld.global.f32 	%f104, [%rd25];
	sub.f32 	%f105, %f104, %f3;
	mul.f32 	%f106, %f103, %f103;
	fma.rn.f32 	%f107, %f101, %f101, %f106;
	fma.rn.f32 	%f108, %f105, %f105, %f107;
	add.f32 	%f109, %f108, 0f2EDBE6FF;
	mul.f32 	%f110, %f109, %f109;
	div.rn.f32 	%f111, %f108, %f110;
	mul.f32 	%f112, %f111, %f111;
	mul.f32 	%f113, %f111, %f112;
	mul.f32 	%f114, %f111, 0f40C00000;
	fma.rn.f32 	%f115, %f113, 0f40000000, 0fBF800000;
	mul.f32 	%f116, %f114, %f115;
	mul.f32 	%f117, %f113, %f116;
	ld.global.f32 	%f118, [%rd5];
	fma.rn.f32 	%f119, %f101, %f117, %f118;
	st.global.f32 	[%rd5], %f119;
	ld.global.f32 	%f120, [%rd6];
	fma.rn.f32 	%f121, %f103, %f117, %f120;
	st.global.f32 	[%rd6], %f121;
	ld.global.f32 	%f122, [%rd7];
	fma.rn.f32 	%f123, %f105, %f117, %f122;
	st.global.f32 	[%rd7], %f123;
	ld.global.f32 	%f124, [%rd23+4];
	sub.f32 	%f125, %f124, %f1;
	ld.global.f32 	%f126, [%rd24+4];
	sub.f32 	%f127, %f126, %f2;
	ld.global.f32 	%f128, [%rd25+4];
	sub.f32 	%f129, %f128, %f3;
	mul.f32 	%f130, %f127, %f127;
	fma.rn.f32 	%f131, %f125, %f125, %f130;
	fma.rn.f32 	%f132, %f129, %f129, %f131;
	add.f32 	%f133, %f132, 0f2EDBE6FF;
	mul.f32 	%f134, %f133, %f133;
	div.rn.f32 	%f135, %f132, %f134;
	mul.f32 	%f136, %f135, %f135;
	mul.f32 	%f137, %f135, %f136;
	mul.f32 	%f138, %f135, 0f40C00000;
	fma.rn.f32 	%f139, %f137, 0f40000000, 0fBF800000;
	mul.f32 	%f140, %f138, %f139;
	mul.f32 	%f141, %f137, %f140;
	ld.global.f32 	%f142, [%rd5];
	fma.rn.f32 	%f143, %f125, %f141, %f142;
	st.global.f32 	[%rd5], %f143;
	ld.global.f32 	%f144, [%rd6];
	fma.rn.f32 	%f145, %f127, %f141, %f144;
	st.global.f32 	[%rd6], %f145;
	ld.global.f32 	%f146, [%rd7];
	fma.rn.f32 	%f147, %f129, %f141, %f146;
	st.global.f32 	[%rd7], %f147;
	add.s32 	%r21, %r21, 2;
$L__BB0_7:
	and.b32  	%r18, %r9, 1;
	setp.eq.b32 	%p6, %r18, 1;
	not.pred 	%p7, %p6;
	@%p7 bra 	$L__BB0_9;
	mul.wide.u32 	%rd26, %r21, 4;
	add.s64 	%rd27, %rd1, %rd26;
	ld.global.f32 	%f148, [%rd27];
	sub.f32 	%f149, %f148, %f1;
	add.s64 	%rd28, %rd2, %rd26;
	ld.global.f32 	%f150, [%rd28];
	sub.f32 	%f151, %f150, %f2;
	add.s64 	%rd29, %rd4, %rd26;
	ld.global.f32 	%f152, [%rd29];
	sub.f32 	%f153, %f152, %f3;
	mul.f32 	%f154, %f151, %f151;
	fma.rn.f32 	%f155, %f149, %f149, %f154;
	fma.rn.f32 	%f156, %f153, %f153, %f155;
	add.f32 	%f157, %f156, 0f2EDBE6FF;
	mul.f32 	%f158, %f157, %f157;
	div.rn.f32 	%f159, %f156, %f158;
	mul.f32 	%f160, %f159, %f159;
	mul.f32 	%f161, %f159, %f160;
	mul.f32 	%f162, %f159, 0f40C00000;
	fma.rn.f32 	%f163, %f161, 0f40000000, 0fBF800000;
	mul.f32 	%f164, %f162, %f163;
	mul.f32 	%f165, %f161, %f164;
	ld.global.f32 	%f166, [%rd5];
	fma.rn.f32 	%f167, %f149, %f165, %f166;
	st.global.f32 	[%rd5], %f167;
	ld.global.f32 	%f168, [%rd6];
	fma.rn.f32 	%f169, %f151, %f165, %f168;
	st.global.f32 	[%rd6], %f169;
	ld.global.f32 	%f170, [%rd7];
	fma.rn.f32 	%f171, %f153, %f165, %f170;
	st.global.f32 	[%rd7], %f171;
$L__BB0_9:
	ret;

}
	// .globl	_Z11integrationPfS_S_i
.visible .entry _Z11integrationPfS_S_i(
	.param .u64 .ptr .align 1 _Z11integrationPfS_S_i_param_0,
	.param .u64 .ptr .align 1 _Z11integrationPfS_S_i_param_1,
	.param .u64 .ptr .align 1 _Z11integrationPfS_S_i_param_2,
	.param .u32 _Z11integrationPfS_S_i_param_3
)
{
	.reg .b32 	%r<5>;
	.reg .b32 	%f<9>;
	.reg .b64 	%rd<11>;

	ld.param.u64 	%rd1, [_Z11integrationPfS_S_i_param_0];
	ld.param.u64 	%rd2, [_Z11integrationPfS_S_i_param_1];
	ld.param.u64 	%rd3, [_Z11integrationPfS_S_i_param_2];
	cvta.to.global.u64 	%rd4, %rd1;
	cvta.to.global.u64 	%rd5, %rd3;
	cvta.to.global.u64 	%rd6, %rd2;
	mov.u32 	%r1, %ntid.x;
	mov.u32 	%r2, %ctaid.x;
	mov.u32 	%r3, %tid.x;
	mad.lo.s32 	%r4, %r1, %r2, %r3;
	mul.wide.s32 	%rd7, %r4, 4;
	add.s64 	%rd8, %rd6, %rd7;
	ld.global.f32 	%f1, [%rd8];
	add.s64 	%rd9, %rd5, %rd7;
	ld.global.f32 	%f2, [%rd9];
	fma.rn.f32 	%f3, %f2, 0f3BA3D70A, %f1;
	add.s64 	%rd10, %rd4, %rd7;
	ld.global.f32 	%f4, [%rd10];
	fma.rn.f32 	%f5, %f3, 0f3C23D70A, %f4;
	st.global.f32 	[%rd10], %f5;
	ld.global.f32 	%f6, [%rd9];
	ld.global.f32 	%f7, [%rd8];
	fma.rn.f32 	%f8, %f6, 0f3C23D70A, %f7;
	st.global.f32 	[%rd8], %f8;
	ret;

}


// ===== COMPILED SASS (sm_100) =====

	.target	sm_100

	.elftype	@"ET_EXEC"


//--------------------- .note.nv.tkinfo           --------------------------
	.section	.note.nv.tkinfo,"",@"SHT_NOTE"
	.sectionflags	@"SHF_NOTE_NV_TKINFO"
	.tkinfo
        /*0018*/ 	.word	0x00000002
        /*0030*/ 	.string	""
        /*0030*/ 	.string	"ptxas"
        /*0030*/ 	.string	"Cuda compilation tools, release 13.0, V13.0.88"
        /*0030*/ 	.string	"Build cuda_13.0.r13.0/compiler.36424714_0"
        /*0030*/ 	.string	"-arch sm_100 -m 64 "



//--------------------- .note.nv.cuinfo           --------------------------
	.section	.note.nv.cuinfo,"",@"SHT_NOTE"
	.sectionflags	@"SHF_NOTE_NV_CUINFO"
        /*0018*/ 	.short	0x0002
        /*001a*/ 	.short	0x0064
        /*001c*/ 	.short	0x0082
	.zero		2


//--------------------- .nv.info                  --------------------------
	.section	.nv.info,"",@"SHT_CUDA_INFO"
	.align	4


	//----- nvinfo : EIATTR_REGCOUNT
	.align		4
        /*0000*/ 	.byte	0x04, 0x2f
        /*0002*/ 	.short	(.L_1 - .L_0)
	.align		4
.L_0:
        /*0004*/ 	.word	index@(_Z6forcesPfS_i)
        /*0008*/ 	.word	0x00000020


	//----- nvinfo : EIATTR_FRAME_SIZE
	.align		4
.L_1:
        /*000c*/ 	.byte	0x04, 0x11
        /*000e*/ 	.short	(.L_3 - .L_2)
	.align		4
.L_2:
        /*0010*/ 	.word	index@($__internal_0_$__cuda_sm3x_div_rn_noftz_f32_slowpath)
        /*0014*/ 	.word	0x00000000


	//----- nvinfo : EIATTR_FRAME_SIZE
	.align		4
.L_3:
        /*0018*/ 	.byte	0x04, 0x11
        /*001a*/ 	.short	(.L_5 - .L_4)
	.align		4
.L_4:
        /*001c*/ 	.word	index@(_Z6forcesPfS_i)
        /*0020*/ 	.word	0x00000000


	//----- nvinfo : EIATTR_REGCOUNT
	.align		4
.L_5:
        /*0024*/ 	.byte	0x04, 0x2f
        /*0026*/ 	.short	(.L_7 - .L_6)
	.align		4
.L_6:
        /*0028*/ 	.word	index@(_Z11integrationPfS_S_i)
        /*002c*/ 	.word	0x0000000e


	//----- nvinfo : EIATTR_FRAME_SIZE
	.align		4
.L_7:
        /*0030*/ 	.byte	0x04, 0x11
        /*0032*/ 	.short	(.L_9 - .L_8)
	.align		4
.L_8:
        /*0034*/ 	.word	index@(_Z11integrationPfS_S_i)
        /*0038*/ 	.word	0x00000000


	//----- nvinfo : EIATTR_MIN_STACK_SIZE
	.align		4
.L_9:
        /*003c*/ 	.byte	0x04, 0x12
        /*003e*/ 	.short	(.L_11 - .L_10)
	.align		4
.L_10:
        /*0040*/ 	.word	index@(_Z11integrationPfS_S_i)
        /*0044*/ 	.word	0x00000000


	//----- nvinfo : EIATTR_MIN_STACK_SIZE
	.align		4
.L_11:
        /*0048*/ 	.byte	0x04, 0x12
        /*004a*/ 	.short	(.L_13 - .L_12)
	.align		4
.L_12:
        /*004c*/ 	.word	index@(_Z6forcesPfS_i)
        /*0050*/ 	.word	0x00000000
.L_13:


//--------------------- .nv.compat                --------------------------
	.section	.nv.compat,"",@"SHT_CUDA_COMPAT_INFO"
	.align	4
        /*0000*/ 	.byte	0x02, 0x09, 0x00, 0x00, 0x02, 0x02, 0x01, 0x00, 0x02, 0x05, 0x05, 0x00, 0x03, 0x07, 0x01, 0x01
        /*0010*/ 	.byte	0x02, 0x03, 0x00, 0x00, 0x02, 0x06, 0x01, 0x00, 0x04, 0x0b, 0x08, 0x00, 0x01, 0x00, 0x00, 0x00
        /*0020*/ 	.byte	0x00, 0x00, 0x00, 0x00


//--------------------- .nv.info._Z11integrationPfS_S_i --------------------------
	.section	.nv.info._Z11integrationPfS_S_i,"",@"SHT_CUDA_INFO"
	.sectionflags	@""
	.align	4


	//----- nvinfo : EIATTR_CUDA_API_VERSION
	.align		4
        /*0000*/ 	.byte	0x04, 0x37
        /*0002*/ 	.short	(.L_15 - .L_14)
.L_14:
        /*0004*/ 	.word	0x00000082


	//----- nvinfo : EIATTR_KPARAM_INFO
	.align		4
.L_15:
        /*0008*/ 	.byte	0x04, 0x17
        /*000a*/ 	.short	(.L_17 - .L_16)
.L_16:
        /*000c*/ 	.word	0x00000000
        /*0010*/ 	.short	0x0003
        /*0012*/ 	.short	0x0018
        /*0014*/ 	.byte	0x00, 0xf0, 0x11, 0x00


	//----- nvinfo : EIATTR_KPARAM_INFO
	.align		4
.L_17:
        /*0018*/ 	.byte	0x04, 0x17
        /*001a*/ 	.short	(.L_19 - .L_18)
.L_18:
        /*001c*/ 	.word	0x00000000
        /*0020*/ 	.short	0x0002
        /*0022*/ 	.short	0x0010
        /*0024*/ 	.byte	0x00, 0xf5, 0x21, 0x00


	//----- nvinfo : EIATTR_KPARAM_INFO
	.align		4
.L_19:
        /*0028*/ 	.byte	0x04, 0x17
        /*002a*/ 	.short	(.L_21 - .L_20)
.L_20:
        /*002c*/ 	.word	0x00000000
        /*0030*/ 	.short	0x0001
        /*0032*/ 	.short	0x0008
        /*0034*/ 	.byte	0x00, 0xf5, 0x21, 0x00


	//----- nvinfo : EIATTR_KPARAM_INFO
	.align		4
.L_21:
        /*0038*/ 	.byte	0x04, 0x17
        /*003a*/ 	.short	(.L_23 - .L_22)
.L_22:
        /*003c*/ 	.word	0x00000000
        /*0040*/ 	.short	0x0000
        /*0042*/ 	.short	0x0000
        /*0044*/ 	.byte	0x00, 0xf5, 0x21, 0x00


	//----- nvinfo : EIATTR_SPARSE_MMA_MASK
	.align		4
.L_23:
        /*0048*/ 	.byte	0x03, 0x50
        /*004a*/ 	.short	0x0000


	//----- nvinfo : EIATTR_MAXREG_COUNT
	.align		4
        /*004c*/ 	.byte	0x03, 0x1b
        /*004e*/ 	.short	0x00ff


	//----- nvinfo : EIATTR_MERCURY_ISA_VERSION
	.align		4
        /*0050*/ 	.byte	0x03, 0x5f
        /*0052*/ 	.short	0x0101


	//----- nvinfo : EIATTR_VRC_CTA_INIT_COUNT
	.align		4
        /*0054*/ 	.byte	0x02, 0x4a
	.zero		1
	.zero		1


	//----- nvinfo : EIATTR_EXIT_INSTR_OFFSETS
	.align		4
        /*0058*/ 	.byte	0x04, 0x1c
        /*005a*/ 	.short	(.L_25 - .L_24)


	//   ....[0]....
.L_24:
        /*005c*/ 	.word	0x00000160


	//----- nvinfo : EIATTR_CBANK_PARAM_SIZE
	.align		4
.L_25:
        /*0060*/ 	.byte	0x03, 0x19
        /*0062*/ 	.short	0x001c


	//----- nvinfo : EIATTR_PARAM_CBANK
	.align		4
        /*0064*/ 	.byte	0x04, 0x0a
        /*0066*/ 	.short	(.L_27 - .L_26)
	.align		4
.L_26:
        /*0068*/ 	.word	index@(.nv.constant0._Z11integrationPfS_S_i)
        /*006c*/ 	.short	0x0380
        /*006e*/ 	.short	0x001c


	//----- nvinfo : EIATTR_SW_WAR
	.align		4
.L_27:
        /*0070*/ 	.byte	0x04, 0x36
        /*0072*/ 	.short	(.L_29 - .L_28)
.L_28:
        /*0074*/ 	.word	0x00000008
.L_29:


//--------------------- .nv.info._Z6forcesPfS_i   --------------------------
	.section	.nv.info._Z6forcesPfS_i,"",@"SHT_CUDA_INFO"
	.sectionflags	@""
	.align	4


	//----- nvinfo : EIATTR_CUDA_API_VERSION
	.align		4
        /*0000*/ 	.byte	0x04, 0x37
        /*0002*/ 	.short	(.L_31 - .L_30)
.L_30:
        /*0004*/ 	.word	0x00000082


	//----- nvinfo : EIATTR_KPARAM_INFO
	.align		4
.L_31:
        /*0008*/ 	.byte	0x04, 0x17
        /*000a*/ 	.short	(.L_33 - .L_32)
.L_32:
        /*000c*/ 	.word	0x00000000
        /*0010*/ 	.short	0x0002
        /*0012*/ 	.short	0x0010
        /*0014*/ 	.byte	0x00, 0xf0, 0x11, 0x00


	//----- nvinfo : EIATTR_KPARAM_INFO
	.align		4
.L_33:
        /*0018*/ 	.byte	0x04, 0x17
        /*001a*/ 	.short	(.L_35 - .L_34)
.L_34:
        /*001c*/ 	.word	0x00000000
        /*0020*/ 	.short	0x0001
        /*0022*/ 	.short	0x0008
        /*0024*/ 	.byte	0x00, 0xf5, 0x21, 0x00


	//----- nvinfo : EIATTR_KPARAM_INFO
	.align		4
.L_35:
        /*0028*/ 	.byte	0x04, 0x17
        /*002a*/ 	.short	(.L_37 - .L_36)
.L_36:
        /*002c*/ 	.word	0x00000000
        /*0030*/ 	.short	0x0000
        /*0032*/ 	.short	0x0000
        /*0034*/ 	.byte	0x00, 0xf5, 0x21, 0x00


	//----- nvinfo : EIATTR_SPARSE_MMA_MASK
	.align		4
.L_37:
        /*0038*/ 	.byte	0x03, 0x50
        /*003a*/ 	.short	0x0000


	//----- nvinfo : EIATTR_MAXREG_COUNT
	.align		4
        /*003c*/ 	.byte	0x03, 0x1b
        /*003e*/ 	.short	0x00ff


	//----- nvinfo : EIATTR_MERCURY_ISA_VERSION
	.align		4
        /*0040*/ 	.byte	0x03, 0x5f
        /*0042*/ 	.short	0x0101


	//----- nvinfo : EIATTR_VRC_CTA_INIT_COUNT
	.align		4
        /*0044*/ 	.byte	0x02, 0x4a
	.zero		1
	.zero		1


	//----- nvinfo : EIATTR_EXIT_INSTR_OFFSETS
	.align		4
        /*0048*/ 	.byte	0x04, 0x1c
        /*004a*/ 	.short	(.L_39 - .L_38)


	//   ....[0]....
.L_38:
        /*004c*/ 	.word	0x00000210


	//   ....[1]....
        /*0050*/ 	.word	0x00000d40


	//   ....[2]....
        /*0054*/ 	.word	0x000013b0


	//   ....[3]....
        /*0058*/ 	.word	0x000016e0


	//----- nvinfo : EIATTR_CRS_STACK_SIZE
	.align		4
.L_39:
        /*005c*/ 	.byte	0x04, 0x1e
        /*005e*/ 	.short	(.L_41 - .L_40)
.L_40:
        /*0060*/ 	.word	0x00000000


	//----- nvinfo : EIATTR_CBANK_PARAM_SIZE
	.align		4
.L_41:
        /*0064*/ 	.byte	0x03, 0x19
        /*0066*/ 	.short	0x0014


	//----- nvinfo : EIATTR_PARAM_CBANK
	.align		4
        /*0068*/ 	.byte	0x04, 0x0a
        /*006a*/ 	.short	(.L_43 - .L_42)
	.align		4
.L_42:
        /*006c*/ 	.word	index@(.nv.constant0._Z6forcesPfS_i)
        /*0070*/ 	.short	0x0380
        /*0072*/ 	.short	0x0014


	//----- nvinfo : EIATTR_SW_WAR
	.align		4
.L_43:
        /*0074*/ 	.byte	0x04, 0x36
        /*0076*/ 	.short	(.L_45 - .L_44)
.L_44:
        /*0078*/ 	.word	0x00000008
.L_45:


//--------------------- .nv.callgraph             --------------------------
	.section	.nv.callgraph,"",@"SHT_CUDA_CALLGRAPH"
	.align	4
	.sectionentsize	8
	.align		4
        /*0000*/ 	.word	0x00000000
	.align		4
        /*0004*/ 	.word	0xffffffff
	.align		4
        /*0008*/ 	.word	0x00000000
	.align		4
        /*000c*/ 	.word	0xfffffffe
	.align		4
        /*0010*/ 	.word	0x00000000
	.align		4
        /*0014*/ 	.word	0xfffffffd
	.align		4
        /*0018*/ 	.word	0x00000000
	.align		4
        /*001c*/ 	.word	0xfffffffc


//--------------------- .text._Z11integrationPfS_S_i --------------------------
	.section	.text._Z11integrationPfS_S_i,"ax",@progbits
	.align	128
        .global         _Z11integrationPfS_S_i
        .type           _Z11integrationPfS_S_i,@function
        .size           _Z11integrationPfS_S_i,(.L_x_31 - _Z11integrationPfS_S_i)
        .other          _Z11integrationPfS_S_i,@"STO_CUDA_ENTRY STV_DEFAULT"
_Z11integrationPfS_S_i:
.text._Z11integrationPfS_S_i:
[----:B------:R-:W-:Y:S01]  /*0000*/  LDC R1, c[0x0][0x37c] ;  /* 0x0000df00ff017b82 */ /* 0x000fe20000000800 */
[----:B------:R-:W0:Y:S07]  /*0010*/  S2R R9, SR_CTAID.X ;  /* 0x0000000000097919 */ /* 0x000e2e0000002500 */
[----:B------:R-:W1:Y:S01]  /*0020*/  LDC.64 R2, c[0x0][0x388] ;  /* 0x0000e200ff027b82 */ /* 0x000e620000000a00 */
[----:B------:R-:W0:Y:S01]  /*0030*/  LDCU UR6, c[0x0][0x360] ;  /* 0x00006c00ff0677ac */ /* 0x000e220008000800 */
[----:B------:R-:W0:Y:S01]  /*0040*/  S2R R0, SR_TID.X ;  /* 0x0000000000007919 */ /* 0x000e220000002100 */
[----:B------:R-:W2:Y:S05]  /*0050*/  LDCU.64 UR4, c[0x0][0x358] ;  /* 0x00006b00ff0477ac */ /* 0x000eaa0008000a00 */
[----:B------:R-:W3:Y:S08]  /*0060*/  LDC.64 R4, c[0x0][0x390] ;  /* 0x0000e400ff047b82 */ /* 0x000ef00000000a00 */
[----:B------:R-:W4:Y:S01]  /*0070*/  LDC.64 R6, c[0x0][0x380] ;  /* 0x0000e000ff067b82 */ /* 0x000f220000000a00 */
[----:B0-----:R-:W-:-:S04]  /*0080*/  IMAD R9, R9, UR6, R0 ;  /* 0x0000000609097c24 */ /* 0x001fc8000f8e0200 */
[----:B-1----:R-:W-:-:S04]  /*0090*/  IMAD.WIDE R2, R9, 0x4, R2 ;  /* 0x0000000409027825 */ /* 0x002fc800078e0202 */
[C---:B---3--:R-:W-:Y:S01]  /*00a0*/  IMAD.WIDE R4, R9.reuse, 0x4, R4 ;  /* 0x0000000409047825 */ /* 0x048fe200078e0204 */
[----:B--2---:R-:W2:Y:S03]  /*00b0*/  LDG.E R0, desc[UR4][R2.64] ;  /* 0x0000000402007981 */ /* 0x004ea6000c1e1900 */
[----:B----4-:R-:W-:Y:S02]  /*00c0*/  IMAD.WIDE R6, R9, 0x4, R6 ;  /* 0x0000000409067825 */ /* 0x010fe400078e0206 */
[----:B------:R-:W2:Y:S04]  /*00d0*/  LDG.E R9, desc[UR4][R4.64] ;  /* 0x0000000404097981 */ /* 0x000ea8000c1e1900 */
[----:B------:R-:W3:Y:S01]  /*00e0*/  LDG.E R11, desc[UR4][R6.64] ;  /* 0x00000004060b7981 */ /* 0x000ee2000c1e1900 */
[----:B--2---:R-:W-:-:S04]  /*00f0*/  FFMA R0, R9, 0.0049999998882412910461, R0 ;  /* 0x3ba3d70a09007823 */ /* 0x004fc80000000000 */
[----:B---3--:R-:W-:-:S05]  /*0100*/  FFMA R11, R0, 0.0099999997764825820923, R11 ;  /* 0x3c23d70a000b7823 */ /* 0x008fca000000000b */
[----:B------:R-:W-:Y:S04]  /*0110*/  STG.E desc[UR4][R6.64], R11 ;  /* 0x0000000b06007986 */ /* 0x000fe8000c101904 */
[----:B------:R-:W2:Y:S04]  /*0120*/  LDG.E R0, desc[UR4][R4.64] ;  /* 0x0000000404007981 */ /* 0x000ea8000c1e1900 */
[----:B------:R-:W2:Y:S02]  /*0130*/  LDG.E R9, desc[UR4][R2.64] ;  /* 0x0000000402097981 */ /* 0x000ea4000c1e1900 */
[----:B--2---:R-:W-:-:S05]  /*0140*/  FFMA R9, R0, 0.0099999997764825820923, R9 ;  /* 0x3c23d70a00097823 */ /* 0x004fca0000000009 */
[----:B------:R-:W-:Y:S01]  /*0150*/  STG.E desc[UR4][R2.64], R9 ;  /* 0x0000000902007986 */ /* 0x000fe2000c101904 */
[----:B------:R-:W-:Y:S05]  /*0160*/  EXIT ;  /* 0x000000000000794d */ /* 0x000fea0003800000 */
.L_x_0:
[----:B------:R-:W-:-:S00]  /*0170*/  BRA `(.L_x_0) ;  /* 0xfffffffc00fc7947 */ /* 0x000fc0000383ffff */
[----:B------:R-:W-:-:S00]  /*0180*/  NOP ;  /* 0x0000000000007918 */ /* 0x000fc00000000000 */
[----:B------:R-:W-:-:S00]  /*0190*/  NOP ;  /* 0x0000000000007918 */ /* 0x000fc00000000000 */
[----:B------:R-:W-:-:S00]  /*01a0*/  NOP ;  /* 0x0000000000007918 */ /* 0x000fc00000000000 */
[----:B------:R-:W-:-:S00]  /*01b0*/  NOP ;  /* 0x0000000000007918 */ /* 0x000fc00000000000 */
[----:B------:R-:W-:-:S00]  /*01c0*/  NOP ;  /* 0x0000000000007918 */ /* 0x000fc00000000000 */
[----:B------:R-:W-:-:S00]  /*01d0*/  NOP ;  /* 0x0000000000007918 */ /* 0x000fc00000000000 */
[----:B------:R-:W-:-:S00]  /*01e0*/  NOP ;  /* 0x0000000000007918 */ /* 0x000fc00000000000 */
[----:B------:R-:W-:-:S00]  /*01f0*/  NOP ;  /* 0x0000000000007918 */ /* 0x000fc00000000000 */
.L_x_31:


//--------------------- .text._Z6forcesPfS_i      --------------------------
	.section	.text._Z6forcesPfS_i,"ax",@progbits
	.align	128
        .global         _Z6forcesPfS_i
        .type           _Z6forcesPfS_i,@function
        .size           _Z6forcesPfS_i,(.L_x_30 - _Z6forcesPfS_i)
        .other          _Z6forcesPfS_i,@"STO_CUDA_ENTRY STV_DEFAULT"
_Z6forcesPfS_i:
.text._Z6forcesPfS_i:
[----:B------:R-:W-:Y:S01]  /*0000*/  LDC R1, c[0x0][0x37c] ;  /* 0x0000df00ff017b82 */ /* 0x000fe20000000800 */
[----:B------:R-:W0:Y:S01]  /*0010*/  S2R R11, SR_CTAID.X ;  /* 0x00000000000b7919 */ /* 0x000e220000002500 */
[----:B------:R-:W1:Y:S01]  /*0020*/  LDCU UR5, c[0x0][0x390] ;  /* 0x00007200ff0577ac */ /* 0x000e620008000800 */
[----:B------:R-:W-:Y:S01]  /*0030*/  HFMA2 R2, -RZ, RZ, 0, 2.384185791015625e-07 ;  /* 0x00000004ff027431 */ /* 0x000fe200000001ff */
[----:B------:R-:W-:Y:S01]  /*0040*/  MOV R8, 0x4 ;  /* 0x0000000400087802 */ /* 0x000fe20000000f00 */
[----:B------:R-:W0:Y:S01]  /*0050*/  S2R R0, SR_TID.X ;  /* 0x0000000000007919 */ /* 0x000e220000002100 */
[----:B------:R-:W2:Y:S01]  /*0060*/  LDCU.128 UR16, c[0x0][0x380] ;  /* 0x00007000ff1077ac */ /* 0x000ea20008000c00 */
[----:B------:R-:W0:Y:S01]  /*0070*/  LDCU UR4, c[0x0][0x360] ;  /* 0x00006c00ff0477ac */ /* 0x000e220008000800 */
[----:B------:R-:W3:Y:S01]  /*0080*/  LDCU.64 UR14, c[0x0][0x358] ;  /* 0x00006b00ff0e77ac */ /* 0x000ee20008000a00 */
[----:B-1----:R-:W-:Y:S02]  /*0090*/  UISETP.GE.AND UP0, UPT, UR5, 0x1, UPT ;  /* 0x000000010500788c */ /* 0x002fe4000bf06270 */
[----:B--2---:R-:W-:Y:S01]  /*00a0*/  UIMAD.WIDE UR8, UR5, 0x4, UR16 ;  /* 0x00000004050878a5 */ /* 0x004fe2000f8e0210 */
[----:B------:R-:W-:-:S02]  /*00b0*/  MOV R26, UR18 ;  /* 0x00000012001a7c02 */ /* 0x000fc40008000f00 */
[----:B------:R-:W-:Y:S01]  /*00c0*/  MOV R27, UR19 ;  /* 0x00000013001b7c02 */ /* 0x000fe20008000f00 */
[----:B------:R-:W-:Y:S01]  /*00d0*/  UIMAD.WIDE UR10, UR5, 0x4, UR8 ;  /* 0x00000004050a78a5 */ /* 0x000fe2000f8e0208 */
[----:B------:R-:W-:Y:S02]  /*00e0*/  MOV R6, UR16 ;  /* 0x0000001000067c02 */ /* 0x000fe40008000f00 */
[----:B------:R-:W-:Y:S01]  /*00f0*/  MOV R7, UR17 ;  /* 0x0000001100077c02 */ /* 0x000fe20008000f00 */
[----:B0-----:R-:W-:Y:S01]  /*0100*/  IMAD R11, R11, UR4, R0 ;  /* 0x000000040b0b7c24 */ /* 0x001fe2000f8e0200 */
[----:B------:R-:W-:Y:S01]  /*0110*/  USHF.L.U32 UR4, UR5, 0x1, URZ ;  /* 0x0000000105047899 */ /* 0x000fe200080006ff */
[----:B------:R-:W-:Y:S02]  /*0120*/  PLOP3.LUT P0, PT, PT, PT, UP0, 0x80, 0x8 ;  /* 0x000000000008781c */ /* 0x000fe40003f0f008 */
[----:B------:R-:W-:Y:S01]  /*0130*/  IMAD.WIDE R26, R11, 0x4, R26 ;  /* 0x000000040b1a7825 */ /* 0x000fe200078e021a */
[----:B------:R-:W-:-:S02]  /*0140*/  MOV R19, UR5 ;  /* 0x0000000500137c02 */ /* 0x000fc40008000f00 */
[----:B------:R-:W-:Y:S01]  /*0150*/  MOV R17, UR4 ;  /* 0x0000000400117c02 */ /* 0x000fe20008000f00 */
[----:B------:R-:W-:-:S04]  /*0160*/  IMAD.WIDE R6, R11, 0x4, R6 ;  /* 0x000000040b067825 */ /* 0x000fc800078e0206 */
[C---:B------:R-:W-:Y:S02]  /*0170*/  IMAD.WIDE R2, R11.reuse, R2, UR8 ;  /* 0x000000080b027e25 */ /* 0x040fe4000f8e0202 */
[----:B---3--:R0:W5:Y:S02]  /*0180*/  LDG.E R6, desc[UR14][R6.64] ;  /* 0x0000000e06067981 */ /* 0x008164000c1e1900 */
[----:B------:R-:W-:Y:S02]  /*0190*/  IMAD.WIDE R8, R11, R8, UR10 ;  /* 0x0000000a0b087e25 */ /* 0x000fe4000f8e0208 */
[----:B------:R0:W5:Y:S02]  /*01a0*/  LDG.E R5, desc[UR14][R2.64] ;  /* 0x0000000e02057981 */ /* 0x000164000c1e1900 */
[--C-:B------:R-:W-:Y:S02]  /*01b0*/  IMAD.WIDE R18, R19, 0x4, R26.reuse ;  /* 0x0000000413127825 */ /* 0x100fe400078e021a */
[----:B------:R0:W5:Y:S02]  /*01c0*/  LDG.E R4, desc[UR14][R8.64] ;  /* 0x0000000e08047981 */ /* 0x000164000c1e1900 */
[----:B------:R-:W-:-:S02]  /*01d0*/  IMAD.WIDE R16, R17, 0x4, R26 ;  /* 0x0000000411107825 */ /* 0x000fc400078e021a */
[----:B------:R0:W-:Y:S04]  /*01e0*/  STG.E desc[UR14][R26.64], RZ ;  /* 0x000000ff1a007986 */ /* 0x0001e8000c10190e */
[----:B------:R0:W-:Y:S04]  /*01f0*/  STG.E desc[UR14][R18.64], RZ ;  /* 0x000000ff12007986 */ /* 0x0001e8000c10190e */
[----:B------:R0:W-:Y:S01]  /*0200*/  STG.E desc[UR14][R16.64], RZ ;  /* 0x000000ff10007986 */ /* 0x0001e2000c10190e */
[----:B------:R-:W-:Y:S05]  /*0210*/  @!P0 EXIT ;  /* 0x000000000000894d */ /* 0x000fea0003800000 */
[----:B------:R-:W-:Y:S02]  /*0220*/  UISETP.GE.U32.AND UP0, UPT, UR5, 0x4, UPT ;  /* 0x000000040500788c */ /* 0x000fe4000bf06070 */
[----:B------:R-:W-:Y:S01]  /*0230*/  ULOP3.LUT UR6, UR5, 0x3, URZ, 0xc0, !UPT ;  /* 0x0000000305067892 */ /* 0x000fe2000f8ec0ff */
[----:B------:R-:W-:-:S06]  /*0240*/  UMOV UR4, URZ ;  /* 0x000000ff00047c82 */ /* 0x000fcc0008000000 */
[----:B------:R-:W-:Y:S05]  /*0250*/  BRA.U !UP0, `(.L_x_1) ;  /* 0x0000000908b47547 */ /* 0x000fea000b800000 */
[----:B------:R-:W1:Y:S01]  /*0260*/  LDC R15, c[0x0][0x384] ;  /* 0x0000e100ff0f7b82 */ /* 0x000e620000000800 */
[----:B------:R-:W2:Y:S01]  /*0270*/  LDCU UR7, c[0x0][0x380] ;  /* 0x00007000ff0777ac */ /* 0x000ea20008000800 */
[----:B------:R-:W-:-:S06]  /*0280*/  ULOP3.LUT UR4, UR5, 0x7ffffffc, URZ, 0xc0, !UPT ;  /* 0x7ffffffc05047892 */ /* 0x000fcc000f8ec0ff */
[----:B0-----:R-:W0:Y:S01]  /*0290*/  LDC R2, c[0x0][0x390] ;  /* 0x0000e400ff027b82 */ /* 0x001e220000000800 */
[----:B------:R-:W-:Y:S01]  /*02a0*/  UIADD3 UR5, UPT, UPT, -UR4, URZ, URZ ;  /* 0x000000ff04057290 */ /* 0x000fe2000fffe1ff */
[----:B--2---:R-:W-:-:S11]  /*02b0*/  MOV R14, UR7 ;  /* 0x00000007000e7c02 */ /* 0x004fd60008000f00 */
.L_x_10:
[C-C-:B01----:R-:W-:Y:S01]  /*02c0*/  IMAD.WIDE R12, R2.reuse, 0x4, R14.reuse ;  /* 0x00000004020c7825 */ /* 0x143fe200078e020e */
[----:B--2---:R-:W2:Y:S04]  /*02d0*/  LDG.E R23, desc[UR14][R14.64] ;  /* 0x0000000e0e177981 */ /* 0x004ea8000c1e1900 */
[----:B------:R-:W3:Y:S01]  /*02e0*/  LDG.E R22, desc[UR14][R12.64] ;  /* 0x0000000e0c167981 */ /* 0x000ee2000c1e1900 */
[----:B------:R-:W-:-:S05]  /*02f0*/  IMAD.WIDE R10, R2, 0x8, R14 ;  /* 0x00000008020a7825 */ /* 0x000fca00078e020e */
[----:B------:R-:W4:Y:S01]  /*0300*/  LDG.E R3, desc[UR14][R10.64] ;  /* 0x0000000e0a037981 */ /* 0x000f22000c1e1900 */
[----:B------:R-:W-:Y:S01]  /*0310*/  BSSY.RECONVERGENT B0, `(.L_x_2) ;  /* 0x0000014000007945 */ /* 0x000fe20003800200 */
[----:B--2--5:R-:W-:Y:S01]  /*0320*/  FADD R23, -R6, R23 ;  /* 0x0000001706177221 */ /* 0x024fe20000000100 */
[----:B---3--:R-:W-:-:S04]  /*0330*/  FADD R22, -R5, R22 ;  /* 0x0000001605167221 */ /* 0x008fc80000000100 */
[----:B------:R-:W-:Y:S01]  /*0340*/  FMUL R0, R22, R22 ;  /* 0x0000001616007220 */ /* 0x000fe20000400000 */
[----:B----4-:R-:W-:-:S03]  /*0350*/  FADD R24, -R4, R3 ;  /* 0x0000000304187221 */ /* 0x010fc60000000100 */
[----:B------:R-:W-:-:S04]  /*0360*/  FFMA R3, R23, R23, R0 ;  /* 0x0000001717037223 */ /* 0x000fc80000000000 */
[----:B------:R-:W-:-:S04]  /*0370*/  FFMA R3, R24, R24, R3 ;  /* 0x0000001818037223 */ /* 0x000fc80000000003 */
[----:B------:R-:W-:-:S04]  /*0380*/  FADD R0, R3, 1.00000001335143196e-10 ;  /* 0x2edbe6ff03007421 */ /* 0x000fc80000000000 */
[----:B------:R-:W-:-:S04]  /*0390*/  FMUL R20, R0, R0 ;  /* 0x0000000000147220 */ /* 0x000fc80000400000 */
[----:B------:R-:W0:Y:S08]  /*03a0*/  MUFU.RCP R0, R20 ;  /* 0x0000001400007308 */ /* 0x000e300000001000 */
[----:B------:R-:W1:Y:S01]  /*03b0*/  FCHK P0, R3, R20 ;  /* 0x0000001403007302 */ /* 0x000e620000000000 */
[----:B0-----:R-:W-:-:S04]  /*03c0*/  FFMA R7, -R20, R0, 1 ;  /* 0x3f80000014077423 */ /* 0x001fc80000000100 */
[----:B------:R-:W-:-:S04]  /*03d0*/  FFMA R0, R0, R7, R0 ;  /* 0x0000000700007223 */ /* 0x000fc80000000000 */
[----:B------:R-:W-:-:S04]  /*03e0*/  FFMA R7, R3, R0, RZ ;  /* 0x0000000003077223 */ /* 0x000fc800000000ff */
[----:B------:R-:W-:-:S04]  /*03f0*/  FFMA R8, -R20, R7, R3 ;  /* 0x0000000714087223 */ /* 0x000fc80000000103 */
[----:B------:R-:W-:Y:S01]  /*0400*/  FFMA R0, R0, R8, R7 ;  /* 0x0000000800007223 */ /* 0x000fe20000000007 */
[----:B-1----:R-:W-:Y:S06]  /*0410*/  @!P0 BRA `(.L_x_3) ;  /* 0x00000000000c8947 */ /* 0x002fec0003800000 */
[----:B------:R-:W-:Y:S02]  /*0420*/  MOV R0, R20 ;  /* 0x0000001400007202 */ /* 0x000fe40000000f00 */
[----:B------:R-:W-:-:S07]  /*0430*/  MOV R8, 0x450 ;  /* 0x0000045000087802 */ /* 0x000fce0000000f00 */
[----:B------:R-:W-:Y:S05]  /*0440*/  CALL.REL.NOINC `($__internal_0_$__cuda_sm3x_div_rn_noftz_f32_slowpath) ;  /* 0x0000001000a87944 */ /* 0x000fea0003c00000 */
.L_x_3:
[----:B------:R-:W-:Y:S05]  /*0450*/  BSYNC.RECONVERGENT B0 ;  /* 0x0000000000007941 */ /* 0x000fea0003800200 */
.L_x_2:
[----:B------:R-:W2:Y:S01]  /*0460*/  LDG.E R8, desc[UR14][R26.64] ;  /* 0x0000000e1a087981 */ /* 0x000ea2000c1e1900 */
[----:B------:R-:W-:Y:S02]  /*0470*/  HFMA2 R20, -RZ, RZ, 2, 0 ;  /* 0x40000000ff147431 */ /* 0x000fe400000001ff */
[----:B------:R-:W-:-:S04]  /*0480*/  FMUL R3, R0, R0 ;  /* 0x0000000000037220 */ /* 0x000fc80000400000 */
[----:B------:R-:W-:Y:S01]  /*0490*/  FMUL R3, R3, R0 ;  /* 0x0000000003037220 */ /* 0x000fe20000400000 */
[----:B------:R-:W-:-:S03]  /*04a0*/  FMUL R0, R0, 6 ;  /* 0x40c0000000007820 */ /* 0x000fc60000400000 */
[----:B------:R-:W-:-:S04]  /*04b0*/  FFMA R7, R3, R20, -1 ;  /* 0xbf80000003077423 */ /* 0x000fc80000000014 */
[----:B------:R-:W-:-:S04]  /*04c0*/  FMUL R0, R0, R7 ;  /* 0x0000000700007220 */ /* 0x000fc80000400000 */
[----:B------:R-:W-:-:S04]  /*04d0*/  FMUL R3, R3, R0 ;  /* 0x0000000003037220 */ /* 0x000fc80000400000 */
[----:B--2---:R-:W-:-:S05]  /*04e0*/  FFMA R23, R23, R3, R8 ;  /* 0x0000000317177223 */ /* 0x004fca0000000008 */
[----:B------:R0:W-:Y:S04]  /*04f0*/  STG.E desc[UR14][R26.64], R23 ;  /* 0x000000171a007986 */ /* 0x0001e8000c10190e */
[----:B------:R-:W2:Y:S02]  /*0500*/  LDG.E R7, desc[UR14][R18.64] ;  /* 0x0000000e12077981 */ /* 0x000ea4000c1e1900 */
[----:B--2---:R-:W-:-:S05]  /*0510*/  FFMA R7, R22, R3, R7 ;  /* 0x0000000316077223 */ /* 0x004fca0000000007 */
[----:B------:R1:W-:Y:S04]  /*0520*/  STG.E desc[UR14][R18.64], R7 ;  /* 0x0000000712007986 */ /* 0x0003e8000c10190e */
[----:B------:R-:W2:Y:S02]  /*0530*/  LDG.E R9, desc[UR14][R16.64] ;  /* 0x0000000e10097981 */ /* 0x000ea4000c1e1900 */
[----:B--2---:R-:W-:-:S05]  /*0540*/  FFMA R9, R24, R3, R9 ;  /* 0x0000000318097223 */ /* 0x004fca0000000009 */
[----:B------:R2:W-:Y:S04]  /*0550*/  STG.E desc[UR14][R16.64], R9 ;  /* 0x0000000910007986 */ /* 0x0005e8000c10190e */
[----:B------:R-:W3:Y:S04]  /*0560*/  LDG.E R22, desc[UR14][R12.64+0x4] ;  /* 0x0000040e0c167981 */ /* 0x000ee8000c1e1900 */
[----:B------:R-:W0:Y:S04]  /*0570*/  LDG.E R3, desc[UR14][R14.64+0x4] ;  /* 0x0000040e0e037981 */ /* 0x000e28000c1e1900 */
[----:B------:R-:W4:Y:S01]  /*0580*/  LDG.E R21, desc[UR14][R10.64+0x4] ;  /* 0x0000040e0a157981 */ /* 0x000f22000c1e1900 */
[----:B------:R-:W-:Y:S01]  /*0590*/  BSSY.RECONVERGENT B0, `(.L_x_4) ;  /* 0x0000014000007945 */ /* 0x000fe20003800200 */
[----:B---3--:R-:W-:Y:S01]  /*05a0*/  FADD R22, -R5, R22 ;  /* 0x0000001605167221 */ /* 0x008fe20000000100 */
[----:B0-----:R-:W-:-:S03]  /*05b0*/  FADD R23, -R6, R3 ;  /* 0x0000000306177221 */ /* 0x001fc60000000100 */
[----:B------:R-:W-:Y:S01]  /*05c0*/  FMUL R0, R22, R22 ;  /* 0x0000001616007220 */ /* 0x000fe20000400000 */
[----:B----4-:R-:W-:-:S03]  /*05d0*/  FADD R24, -R4, R21 ;  /* 0x0000001504187221 */ /* 0x010fc60000000100 */
[----:B------:R-:W-:-:S04]  /*05e0*/  FFMA R3, R23, R23, R0 ;  /* 0x0000001717037223 */ /* 0x000fc80000000000 */
[----:B------:R-:W-:-:S04]  /*05f0*/  FFMA R3, R24, R24, R3 ;  /* 0x0000001818037223 */ /* 0x000fc80000000003 */
[----:B------:R-:W-:-:S04]  /*0600*/  FADD R0, R3, 1.00000001335143196e-10 ;  /* 0x2edbe6ff03007421 */ /* 0x000fc80000000000 */
[----:B------:R-:W-:-:S04]  /*0610*/  FMUL R20, R0, R0 ;  /* 0x0000000000147220 */ /* 0x000fc80000400000 */
[----:B------:R-:W1:Y:S08]  /*0620*/  MUFU.RCP R0, R20 ;  /* 0x0000001400007308 */ /* 0x000e700000001000 */
[----:B------:R-:W0:Y:S01]  /*0630*/  FCHK P0, R3, R20 ;  /* 0x0000001403007302 */ /* 0x000e220000000000 */
[----:B-1----:R-:W-:-:S04]  /*0640*/  FFMA R7, -R20, R0, 1 ;  /* 0x3f80000014077423 */ /* 0x002fc80000000100 */
[----:B------:R-:W-:-:S04]  /*0650*/  FFMA R0, R0, R7, R0 ;  /* 0x0000000700007223 */ /* 0x000fc80000000000 */
[----:B------:R-:W-:-:S04]  /*0660*/  FFMA R7, R3, R0, RZ ;  /* 0x0000000003077223 */ /* 0x000fc800000000ff */
[----:B------:R-:W-:-:S04]  /*0670*/  FFMA R8, -R20, R7, R3 ;  /* 0x0000000714087223 */ /* 0x000fc80000000103 */
[----:B------:R-:W-:Y:S01]  /*0680*/  FFMA R0, R0, R8, R7 ;  /* 0x0000000800007223 */ /* 0x000fe20000000007 */
[----:B0-2---:R-:W-:Y:S06]  /*0690*/  @!P0 BRA `(.L_x_5) ;  /* 0x00000000000c8947 */ /* 0x005fec0003800000 */
[----:B------:R-:W-:Y:S02]  /*06a0*/  MOV R0, R20 ;  /* 0x0000001400007202 */ /* 0x000fe40000000f00 */
[----:B------:R-:W-:-:S07]  /*06b0*/  MOV R8, 0x6d0 ;  /* 0x000006d000087802 */ /* 0x000fce0000000f00 */
[----:B------:R-:W-:Y:S05]  /*06c0*/  CALL.REL.NOINC `($__internal_0_$__cuda_sm3x_div_rn_noftz_f32_slowpath) ;  /* 0x0000001000087944 */ /* 0x000fea0003c00000 */
.L_x_5:
[----:B------:R-:W-:Y:S05]  /*06d0*/  BSYNC.RECONVERGENT B0 ;  /* 0x0000000000007941 */ /* 0x000fea0003800200 */
.L_x_4:
[----:B------:R-:W2:Y:S01]  /*06e0*/  LDG.E R8, desc[UR14][R26.64] ;  /* 0x0000000e1a087981 */ /* 0x000ea2000c1e1900 */
[----:B------:R-:W-:Y:S01]  /*06f0*/  FMUL R3, R0, R0 ;  /* 0x0000000000037220 */ /* 0x000fe20000400000 */
[----:B------:R-:W-:-:S03]  /*0700*/  MOV R20, 0x40000000 ;  /* 0x4000000000147802 */ /* 0x000fc60000000f00 */
        /* <DEDUP_REMOVED lines=36> */
.L_x_7:
[----:B------:R-:W-:Y:S05]  /*0950*/  BSYNC.RECONVERGENT B0 ;  /* 0x0000000000007941 */ /* 0x000fea0003800200 */
.L_x_6:
        /* <DEDUP_REMOVED lines=16> */
[----:B------:R-:W2:Y:S04]  /*0a60*/  LDG.E R12, desc[UR14][R12.64+0xc] ;  /* 0x00000c0e0c0c7981 */ /* 0x000ea8000c1e1900 */
[----:B------:R-:W3:Y:S04]  /*0a70*/  LDG.E R3, desc[UR14][R14.64+0xc] ;  /* 0x00000c0e0e037981 */ /* 0x000ee8000c1e1900 */
[----:B------:R-:W4:Y:S01]  /*0a80*/  LDG.E R11, desc[UR14][R10.64+0xc] ;  /* 0x00000c0e0a0b7981 */ /* 0x000f22000c1e1900 */
[----:B------:R-:W-:Y:S01]  /*0a90*/  BSSY.RECONVERGENT B0, `(.L_x_8) ;  /* 0x0000014000007945 */ /* 0x000fe20003800200 */
[----:B--2---:R-:W-:Y:S01]  /*0aa0*/  FADD R23, -R5, R12 ;  /* 0x0000000c05177221 */ /* 0x004fe20000000100 */
[----:B---3--:R-:W-:-:S03]  /*0ab0*/  FADD R24, -R6, R3 ;  /* 0x0000000306187221 */ /* 0x008fc60000000100 */
[----:B------:R-:W-:Y:S01]  /*0ac0*/  FMUL R3, R23, R23 ;  /* 0x0000001717037220 */ /* 0x000fe20000400000 */
[----:B----4-:R-:W-:-:S03]  /*0ad0*/  FADD R22, -R4, R11 ;  /* 0x0000000b04167221 */ /* 0x010fc60000000100 */
[----:B------:R-:W-:-:S04]  /*0ae0*/  FFMA R3, R24, R24, R3 ;  /* 0x0000001818037223 */ /* 0x000fc80000000003 */
[----:B------:R-:W-:-:S04]  /*0af0*/  FFMA R3, R22, R22, R3 ;  /* 0x0000001616037223 */ /* 0x000fc80000000003 */
[----:B------:R-:W-:-:S04]  /*0b00*/  FADD R0, R3, 1.00000001335143196e-10 ;  /* 0x2edbe6ff03007421 */ /* 0x000fc80000000000 */
[----:B------:R-:W-:-:S04]  /*0b10*/  FMUL R20, R0, R0 ;  /* 0x0000000000147220 */ /* 0x000fc80000400000 */
[----:B------:R-:W0:Y:S08]  /*0b20*/  MUFU.RCP R0, R20 ;  /* 0x0000001400007308 */ /* 0x000e300000001000 */
[----:B------:R-:W2:Y:S01]  /*0b30*/  FCHK P0, R3, R20 ;  /* 0x0000001403007302 */ /* 0x000ea20000000000 */
[----:B0-----:R-:W-:-:S04]  /*0b40*/  FFMA R7, -R20, R0, 1 ;  /* 0x3f80000014077423 */ /* 0x001fc80000000100 */
[----:B------:R-:W-:-:S04]  /*0b50*/  FFMA R0, R0, R7, R0 ;  /* 0x0000000700007223 */ /* 0x000fc80000000000 */
[----:B------:R-:W-:-:S04]  /*0b60*/  FFMA R7, R3, R0, RZ ;  /* 0x0000000003077223 */ /* 0x000fc800000000ff */
[----:B------:R-:W-:-:S04]  /*0b70*/  FFMA R8, -R20, R7, R3 ;  /* 0x0000000714087223 */ /* 0x000fc80000000103 */
[----:B------:R-:W-:Y:S01]  /*0b80*/  FFMA R0, R0, R8, R7 ;  /* 0x0000000800007223 */ /* 0x000fe20000000007 */
[----:B-12---:R-:W-:Y:S06]  /*0b90*/  @!P0 BRA `(.L_x_9) ;  /* 0x00000000000c8947 */ /* 0x006fec0003800000 */
[----:B------:R-:W-:Y:S02]  /*0ba0*/  MOV R0, R20 ;  /* 0x0000001400007202 */ /* 0x000fe40000000f00 */
[----:B------:R-:W-:-:S07]  /*0bb0*/  MOV R8, 0xbd0 ;  /* 0x00000bd000087802 */ /* 0x000fce0000000f00 */
[----:B------:R-:W-:Y:S05]  /*0bc0*/  CALL.REL.NOINC `($__internal_0_$__cuda_sm3x_div_rn_noftz_f32_slowpath) ;  /* 0x0000000800c87944 */ /* 0x000fea0003c00000 */
.L_x_9:
[----:B------:R-:W-:Y:S05]  /*0bd0*/  BSYNC.RECONVERGENT B0 ;  /* 0x0000000000007941 */ /* 0x000fea0003800200 */
.L_x_8:
        /* <DEDUP_REMOVED lines=10> */
[----:B------:R-:W3:Y:S02]  /*0c80*/  LDG.E R0, desc[UR14][R18.64] ;  /* 0x0000000e12007981 */ /* 0x000ee4000c1e1900 */
[----:B---3--:R-:W-:-:S05]  /*0c90*/  FFMA R23, R23, R3, R0 ;  /* 0x0000000317177223 */ /* 0x008fca0000000000 */
[----:B------:R2:W-:Y:S04]  /*0ca0*/  STG.E desc[UR14][R18.64], R23 ;  /* 0x0000001712007986 */ /* 0x0005e8000c10190e */
[----:B------:R-:W3:Y:S01]  /*0cb0*/  LDG.E R7, desc[UR14][R16.64] ;  /* 0x0000000e10077981 */ /* 0x000ee2000c1e1900 */
[----:B------:R-:W-:Y:S01]  /*0cc0*/  UIADD3 UR5, UPT, UPT, UR5, 0x4, URZ ;  /* 0x0000000405057890 */ /* 0x000fe2000fffe0ff */
[----:B------:R-:W-:-:S03]  /*0cd0*/  IADD3 R14, P0, PT, R14, 0x10, RZ ;  /* 0x000000100e0e7810 */ /* 0x000fc60007f1e0ff */
[----:B------:R-:W-:Y:S01]  /*0ce0*/  UISETP.NE.AND UP0, UPT, UR5, URZ, UPT ;  /* 0x000000ff0500728c */ /* 0x000fe2000bf05270 */
[----:B------:R-:W-:Y:S01]  /*0cf0*/  IADD3.X R15, PT, PT, RZ, R15, RZ, P0, !PT ;  /* 0x0000000fff0f7210 */ /* 0x000fe200007fe4ff */
[----:B---3--:R-:W-:-:S05]  /*0d00*/  FFMA R7, R22, R3, R7 ;  /* 0x0000000316077223 */ /* 0x008fca0000000007 */
[----:B------:R2:W-:Y:S02]  /*0d10*/  STG.E desc[UR14][R16.64], R7 ;  /* 0x0000000710007986 */ /* 0x0005e4000c10190e */
[----:B------:R-:W-:Y:S05]  /*0d20*/  BRA.U UP0, `(.L_x_10) ;  /* 0xfffffff500647547 */ /* 0x000fea000b83ffff */
.L_x_1:
[----:B------:R-:W-:-:S13]  /*0d30*/  ISETP.NE.AND P0, PT, RZ, UR6, PT ;  /* 0x00000006ff007c0c */ /* 0x000fda000bf05270 */
[----:B------:R-:W-:Y:S05]  /*0d40*/  @!P0 EXIT ;  /* 0x000000000000894d */ /* 0x000fea0003800000 */
[----:B------:R-:W-:-:S09]  /*0d50*/  UISETP.NE.AND UP0, UPT, UR6, 0x1, UPT ;  /* 0x000000010600788c */ /* 0x000fd2000bf05270 */
[----:B------:R-:W-:Y:S05]  /*0d60*/  BRA.U !UP0, `(.L_x_11) ;  /* 0x0000000508847547 */ /* 0x000fea000b800000 */
[----:B------:R-:W1:Y:S01]  /*0d70*/  LDCU.64 UR6, c[0x0][0x380] ;  /* 0x00007000ff0677ac */ /* 0x000e620008000a00 */
[----:B------:R-:W-:Y:S02]  /*0d80*/  UIMAD.WIDE.U32 UR12, UR4, 0x4, UR8 ;  /* 0x00000004040c78a5 */ /* 0x000fe4000f8e0008 */
[----:B------:R-:W-:-:S04]  /*0d90*/  UIMAD.WIDE.U32 UR16, UR4, 0x4, UR10 ;  /* 0x00000004041078a5 */ /* 0x000fc8000f8e000a */
[----:B------:R-:W-:Y:S02]  /*0da0*/  MOV R12, UR12 ;  /* 0x0000000c000c7c02 */ /* 0x000fe40008000f00 */
[----:B------:R-:W-:Y:S01]  /*0db0*/  MOV R13, UR13 ;  /* 0x0000000d000d7c02 */ /* 0x000fe20008000f00 */
[----:B-1----:R-:W-:-:S04]  /*0dc0*/  UIMAD.WIDE.U32 UR6, UR4, 0x4, UR6 ;  /* 0x00000004040678a5 */ /* 0x002fc8000f8e0006 */
[----:B------:R-:W3:Y:S01]  /*0dd0*/  LDG.E R10, desc[UR14][R12.64] ;  /* 0x0000000e0c0a7981 */ /* 0x000ee2000c1e1900 */
[----:B------:R-:W-:Y:S02]  /*0de0*/  MOV R15, UR17 ;  /* 0x00000011000f7c02 */ /* 0x000fe40008000f00 */
[----:B0-2---:R-:W-:Y:S02]  /*0df0*/  MOV R9, UR7 ;  /* 0x0000000700097c02 */ /* 0x005fe40008000f00 */
[----:B------:R-:W-:Y:S02]  /*0e00*/  MOV R8, UR6 ;  /* 0x0000000600087c02 */ /* 0x000fe40008000f00 */
[----:B------:R-:W-:-:S03]  /*0e10*/  MOV R14, UR16 ;  /* 0x00000010000e7c02 */ /* 0x000fc60008000f00 */
[----:B------:R-:W2:Y:S04]  /*0e20*/  LDG.E R9, desc[UR14][R8.64] ;  /* 0x0000000e08097981 */ /* 0x000ea8000c1e1900 */
[----:B------:R-:W4:Y:S01]  /*0e30*/  LDG.E R15, desc[UR14][R14.64] ;  /* 0x0000000e0e0f7981 */ /* 0x000f22000c1e1900 */
[----:B------:R-:W-:Y:S01]  /*0e40*/  BSSY.RECONVERGENT B0, `(.L_x_12) ;  /* 0x0000014000007945 */ /* 0x000fe20003800200 */
[----:B---3-5:R-:W-:-:S04]  /*0e50*/  FADD R10, -R5, R10 ;  /* 0x0000000a050a7221 */ /* 0x028fc80000000100 */
[----:B------:R-:W-:Y:S01]  /*0e60*/  FMUL R0, R10, R10 ;  /* 0x0000000a0a007220 */ /* 0x000fe20000400000 */
[----:B--2---:R-:W-:Y:S01]  /*0e70*/  FADD R11, -R6, R9 ;  /* 0x00000009060b7221 */ /* 0x004fe20000000100 */
        /* <DEDUP_REMOVED lines=16> */
.L_x_13:
[----:B------:R-:W-:Y:S05]  /*0f80*/  BSYNC.RECONVERGENT B0 ;  /* 0x0000000000007941 */ /* 0x000fea0003800200 */
.L_x_12:
        /* <DEDUP_REMOVED lines=13> */
[----:B------:R-:W2:Y:S01]  /*1060*/  LDG.E R9, desc[UR14][R16.64] ;  /* 0x0000000e10097981 */ /* 0x000ea2000c1e1900 */
[----:B------:R-:W-:Y:S02]  /*1070*/  MOV R12, UR12 ;  /* 0x0000000c000c7c02 */ /* 0x000fe40008000f00 */
[----:B------:R-:W-:Y:S02]  /*1080*/  MOV R13, UR13 ;  /* 0x0000000d000d7c02 */ /* 0x000fe40008000f00 */
[----:B------:R-:W-:Y:S02]  /*1090*/  MOV R8, UR6 ;  /* 0x0000000600087c02 */ /* 0x000fe40008000f00 */
[----:B------:R-:W-:-:S02]  /*10a0*/  MOV R15, UR17 ;  /* 0x00000011000f7c02 */ /* 0x000fc40008000f00 */
[----:B------:R-:W-:Y:S01]  /*10b0*/  MOV R14, UR16 ;  /* 0x00000010000e7c02 */ /* 0x000fe20008000f00 */
[----:B--2---:R-:W-:Y:S01]  /*10c0*/  FFMA R21, R2, R3, R9 ;  /* 0x0000000302157223 */ /* 0x004fe20000000009 */
[----:B------:R-:W-:-:S04]  /*10d0*/  MOV R9, UR7 ;  /* 0x0000000700097c02 */ /* 0x000fc80008000f00 */
        /* <DEDUP_REMOVED lines=24> */
.L_x_15:
[----:B------:R-:W-:Y:S05]  /*1260*/  BSYNC.RECONVERGENT B0 ;  /* 0x0000000000007941 */ /* 0x000fea0003800200 */
.L_x_14:
        /* <DEDUP_REMOVED lines=14> */
[----:B------:R-:W-:Y:S01]  /*1350*/  UIADD3 UR4, UPT, UPT, UR4, 0x2, URZ ;  /* 0x0000000204047890 */ /* 0x000fe2000fffe0ff */
[----:B--2---:R-:W-:-:S05]  /*1360*/  FFMA R9, R2, R3, R9 ;  /* 0x0000000302097223 */ /* 0x004fca0000000009 */
[----:B------:R1:W-:Y:S06]  /*1370*/  STG.E desc[UR14][R16.64], R9 ;  /* 0x0000000910007986 */ /* 0x0003ec000c10190e */
.L_x_11:
[----:B------:R-:W3:Y:S02]  /*1380*/  LDC R0, c[0x0][0x390] ;  /* 0x0000e400ff007b82 */ /* 0x000ee40000000800 */
[----:B---3--:R-:W-:-:S04]  /*1390*/  LOP3.LUT R0, R0, 0x1, RZ, 0xc0, !PT ;  /* 0x0000000100007812 */ /* 0x008fc800078ec0ff */
[----:B------:R-:W-:-:S13]  /*13a0*/  ISETP.NE.U32.AND P0, PT, R0, 0x1, PT ;  /* 0x000000010000780c */ /* 0x000fda0003f05070 */
[----:B------:R-:W-:Y:S05]  /*13b0*/  @P0 EXIT ;  /* 0x000000000000094d */ /* 0x000fea0003800000 */
[----:B------:R-:W3:Y:S01]  /*13c0*/  LDCU.64 UR6, c[0x0][0x380] ;  /* 0x00007000ff0677ac */ /* 0x000ee20008000a00 */
[----:B------:R-:W-:-:S06]  /*13d0*/  UIMAD.WIDE.U32 UR12, UR4, 0x4, UR8 ;  /* 0x00000004040c78a5 */ /* 0x000fcc000f8e0008 */
[----:B------:R-:W-:Y:S02]  /*13e0*/  MOV R10, UR12 ;  /* 0x0000000c000a7c02 */ /* 0x000fe40008000f00 */
[----:B-1----:R-:W-:Y:S01]  /*13f0*/  MOV R11, UR13 ;  /* 0x0000000d000b7c02 */ /* 0x002fe20008000f00 */
[----:B------:R-:W-:-:S04]  /*1400*/  UIMAD.WIDE.U32 UR12, UR4, 0x4, UR10 ;  /* 0x00000004040c78a5 */ /* 0x000fc8000f8e000a */
[----:B------:R-:W4:Y:S01]  /*1410*/  LDG.E R10, desc[UR14][R10.64] ;  /* 0x0000000e0a0a7981 */ /* 0x000f22000c1e1900 */
[----:B---3--:R-:W-:Y:S01]  /*1420*/  UIMAD.WIDE.U32 UR6, UR4, 0x4, UR6 ;  /* 0x00000004040678a5 */ /* 0x008fe2000f8e0006 */
[----:B------:R-:W-:-:S05]  /*1430*/  MOV R13, UR13 ;  /* 0x0000000d000d7c02 */ /* 0x000fca0008000f00 */
[----:B0-2---:R-:W-:Y:S02]  /*1440*/  MOV R9, UR7 ;  /* 0x0000000700097c02 */ /* 0x005fe40008000f00 */
[----:B------:R-:W-:Y:S02]  /*1450*/  MOV R8, UR6 ;  /* 0x0000000600087c02 */ /* 0x000fe40008000f00 */
[----:B------:R-:W-:-:S03]  /*1460*/  MOV R12, UR12 ;  /* 0x0000000c000c7c02 */ /* 0x000fc60008000f00 */
[----:B------:R-:W2:Y:S04]  /*1470*/  LDG.E R9, desc[UR14][R8.64] ;  /* 0x0000000e08097981 */ /* 0x000ea8000c1e1900 */
[----:B------:R-:W3:Y:S01]  /*1480*/  LDG.E R13, desc[UR14][R12.64] ;  /* 0x0000000e0c0d7981 */ /* 0x000ee2000c1e1900 */
[----:B------:R-:W-:Y:S01]  /*1490*/  BSSY.RECONVERGENT B0, `(.L_x_16) ;  /* 0x0000014000007945 */ /* 0x000fe20003800200 */
[----:B----45:R-:W-:-:S04]  /*14a0*/  FADD R5, -R5, R10 ;  /* 0x0000000a05057221 */ /* 0x030fc80000000100 */
[----:B------:R-:W-:Y:S01]  /*14b0*/  FMUL R3, R5, R5 ;  /* 0x0000000505037220 */ /* 0x000fe20000400000 */
[----:B--2---:R-:W-:Y:S01]  /*14c0*/  FADD R6, -R6, R9 ;  /* 0x0000000906067221 */ /* 0x004fe20000000100 */
[----:B---3--:R-:W-:-:S03]  /*14d0*/  FADD R4, -R4, R13 ;  /* 0x0000000d04047221 */ /* 0x008fc60000000100 */
        /* <DEDUP_REMOVED lines=15> */
.L_x_17:
[----:B------:R-:W-:Y:S05]  /*15d0*/  BSYNC.RECONVERGENT B0 ;  /* 0x0000000000007941 */ /* 0x000fea0003800200 */
.L_x_16:
        /* <DEDUP_REMOVED lines=9> */
[----:B------:R-:W-:Y:S04]  /*1670*/  STG.E desc[UR14][R26.64], R9 ;  /* 0x000000091a007986 */ /* 0x000fe8000c10190e */
[----:B------:R-:W2:Y:S02]  /*1680*/  LDG.E R0, desc[UR14][R18.64] ;  /* 0x0000000e12007981 */ /* 0x000ea4000c1e1900 */
[----:B--2---:R-:W-:-:S05]  /*1690*/  FFMA R5, R5, R3, R0 ;  /* 0x0000000305057223 */ /* 0x004fca0000000000 */
[----:B------:R-:W-:Y:S04]  /*16a0*/  STG.E desc[UR14][R18.64], R5 ;  /* 0x0000000512007986 */ /* 0x000fe8000c10190e */
[----:B------:R-:W2:Y:S02]  /*16b0*/  LDG.E R7, desc[UR14][R16.64] ;  /* 0x0000000e10077981 */ /* 0x000ea4000c1e1900 */
[----:B--2---:R-:W-:-:S05]  /*16c0*/  FFMA R7, R4, R3, R7 ;  /* 0x0000000304077223 */ /* 0x004fca0000000007 */
[----:B------:R-:W-:Y:S01]  /*16d0*/  STG.E desc[UR14][R16.64], R7 ;  /* 0x0000000710007986 */ /* 0x000fe2000c10190e */
[----:B------:R-:W-:Y:S05]  /*16e0*/  EXIT ;  /* 0x000000000000794d */ /* 0x000fea0003800000 */
        .weak           $__internal_0_$__cuda_sm3x_div_rn_noftz_f32_slowpath
        .type           $__internal_0_$__cuda_sm3x_div_rn_noftz_f32_slowpath,@function
        .size           $__internal_0_$__cuda_sm3x_div_rn_noftz_f32_slowpath,(.L_x_30 - $__internal_0_$__cuda_sm3x_div_rn_noftz_f32_slowpath)
$__internal_0_$__cuda_sm3x_div_rn_noftz_f32_slowpath:
[----:B------:R-:W-:Y:S01]  /*16f0*/  SHF.R.U32.HI R7, RZ, 0x17, R0 ;  /* 0x00000017ff077819 */ /* 0x000fe20000011600 */
[----:B------:R-:W-:Y:S01]  /*1700*/  BSSY.RECONVERGENT B1, `(.L_x_18) ;  /* 0x0000064000017945 */ /* 0x000fe20003800200 */
[----:B------:R-:W-:Y:S02]  /*1710*/  SHF.R.U32.HI R9, RZ, 0x17, R3 ;  /* 0x00000017ff097819 */ /* 0x000fe40000011603 */
[----:B------:R-:W-:Y:S02]  /*1720*/  LOP3.LUT R7, R7, 0xff, RZ, 0xc0, !PT ;  /* 0x000000ff07077812 */ /* 0x000fe400078ec0ff */
[----:B------:R-:W-:Y:S02]  /*1730*/  LOP3.LUT R9, R9, 0xff, RZ, 0xc0, !PT ;  /* 0x000000ff09097812 */ /* 0x000fe400078ec0ff */
[----:B------:R-:W-:Y:S02]  /*1740*/  IADD3 R20, PT, PT, R7, -0x1, RZ ;  /* 0xffffffff07147810 */ /* 0x000fe40007ffe0ff */
[----:B------:R-:W-:-:S02]  /*1750*/  IADD3 R21, PT, PT, R9, -0x1, RZ ;  /* 0xffffffff09157810 */ /* 0x000fc40007ffe0ff */
[----:B------:R-:W-:-:S04]  /*1760*/  ISETP.GT.U32.AND P0, PT, R20, 0xfd, PT ;  /* 0x000000fd1400780c */ /* 0x000fc80003f04070 */
[----:B------:R-:W-:-:S13]  /*1770*/  ISETP.GT.U32.OR P0, PT, R21, 0xfd, P0 ;  /* 0x000000fd1500780c */ /* 0x000fda0000704470 */
[----:B------:R-:W-:Y:S01]  /*1780*/  @!P0 MOV R21, RZ ;  /* 0x000000ff00158202 */ /* 0x000fe20000000f00 */
[----:B------:R-:W-:Y:S06]  /*1790*/  @!P0 BRA `(.L_x_19) ;  /* 0x0000000000608947 */ /* 0x000fec0003800000 */
[----:B------:R-:W-:Y:S02]  /*17a0*/  FSETP.GTU.FTZ.AND P0, PT, |R3|, +INF , PT ;  /* 0x7f8000000300780b */ /* 0x000fe40003f1c200 */
[----:B------:R-:W-:-:S04]  /*17b0*/  FSETP.GTU.FTZ.AND P1, PT, |R0|, +INF , PT ;  /* 0x7f8000000000780b */ /* 0x000fc80003f3c200 */
[----:B------:R-:W-:-:S13]  /*17c0*/  PLOP3.LUT P0, PT, P0, P1, PT, 0xf8, 0x8f ;  /* 0x00000000008f781c */ /* 0x000fda0000703f70 */
[----:B------:R-:W-:Y:S05]  /*17d0*/  @P0 BRA `(.L_x_20) ;  /* 0x0000000400540947 */ /* 0x000fea0003800000 */
[----:B------:R-:W-:-:S13]  /*17e0*/  LOP3.LUT P0, RZ, R0, 0x7fffffff, R3, 0xc8, !PT ;  /* 0x7fffffff00ff7812 */ /* 0x000fda000780c803 */
[----:B------:R-:W-:Y:S05]  /*17f0*/  @!P0 BRA `(.L_x_21) ;  /* 0x0000000400448947 */ /* 0x000fea0003800000 */
[C---:B------:R-:W-:Y:S02]  /*1800*/  FSETP.NEU.FTZ.AND P2, PT, |R3|.reuse, +INF , PT ;  /* 0x7f8000000300780b */ /* 0x040fe40003f5d200 */
[----:B------:R-:W-:Y:S02]  /*1810*/  FSETP.NEU.FTZ.AND P1, PT, |R0|, +INF , PT ;  /* 0x7f8000000000780b */ /* 0x000fe40003f3d200 */
[----:B------:R-:W-:-:S11]  /*1820*/  FSETP.NEU.FTZ.AND P0, PT, |R3|, +INF , PT ;  /* 0x7f8000000300780b */ /* 0x000fd60003f1d200 */
[----:B------:R-:W-:Y:S05]  /*1830*/  @!P1 BRA !P2, `(.L_x_21) ;  /* 0x0000000400349947 */ /* 0x000fea0005000000 */
[----:B------:R-:W-:-:S04]  /*1840*/  LOP3.LUT P2, RZ, R3, 0x7fffffff, RZ, 0xc0, !PT ;  /* 0x7fffffff03ff7812 */ /* 0x000fc8000784c0ff */
[----:B------:R-:W-:-:S13]  /*1850*/  PLOP3.LUT P1, PT, P1, P2, PT, 0x2f, 0xf2 ;  /* 0x0000000000f2781c */ /* 0x000fda0000f24577 */
[----:B------:R-:W-:Y:S05]  /*1860*/  @P1 BRA `(.L_x_22) ;  /* 0x0000000400201947 */ /* 0x000fea0003800000 */
[----:B------:R-:W-:-:S04]  /*1870*/  LOP3.LUT P1, RZ, R0, 0x7fffffff, RZ, 0xc0, !PT ;  /* 0x7fffffff00ff7812 */ /* 0x000fc8000782c0ff */
[----:B------:R-:W-:-:S13]  /*1880*/  PLOP3.LUT P0, PT, P0, P1, PT, 0x2f, 0xf2 ;  /* 0x0000000000f2781c */ /* 0x000fda0000702577 */
[----:B------:R-:W-:Y:S05]  /*1890*/  @P0 BRA `(.L_x_23) ;  /* 0x0000000400080947 */ /* 0x000fea0003800000 */
[----:B------:R-:W-:Y:S02]  /*18a0*/  ISETP.GE.AND P1, PT, R20, RZ, PT ;  /* 0x000000ff1400720c */ /* 0x000fe40003f26270 */
[----:B------:R-:W-:-:S04]  /*18b0*/  IADD3 R20, PT, PT, R9, -0x1, RZ ;  /* 0xffffffff09147810 */ /* 0x000fc80007ffe0ff */
[----:B------:R-:W-:-:S07]  /*18c0*/  ISETP.GE.AND P0, PT, R20, RZ, PT ;  /* 0x000000ff1400720c */ /* 0x000fce0003f06270 */
[----:B------:R-:W-:-:S06]  /*18d0*/  @!P1 FFMA R0, R0, 1.84467440737095516160e+19, RZ ;  /* 0x5f80000000009823 */ /* 0x000fcc00000000ff */
[----:B------:R-:W-:Y:S01]  /*18e0*/  @P0 MOV R21, RZ ;  /* 0x000000ff00150202 */ /* 0x000fe20000000f00 */
[----:B------:R-:W-:Y:S01]  /*18f0*/  @!P0 FFMA R3, R3, 1.84467440737095516160e+19, RZ ;  /* 0x5f80000003038823 */ /* 0x000fe200000000ff */
[----:B------:R-:W-:-:S04]  /*1900*/  @!P0 MOV R21, 0xffffffc0 ;  /* 0xffffffc000158802 */ /* 0x000fc80000000f00 */
[----:B------:R-:W-:-:S07]  /*1910*/  @!P1 IADD3 R21, PT, PT, R21, 0x40, RZ ;  /* 0x0000004015159810 */ /* 0x000fce0007ffe0ff */
.L_x_19:
[----:B------:R-:W-:Y:S01]  /*1920*/  LEA R29, R7, 0xc0800000, 0x17 ;  /* 0xc0800000071d7811 */ /* 0x000fe200078eb8ff */
[----:B------:R-:W-:Y:S01]  /*1930*/  BSSY.RECONVERGENT B2, `(.L_x_24) ;  /* 0x0000036000027945 */ /* 0x000fe20003800200 */
[----:B------:R-:W-:Y:S02]  /*1940*/  IADD3 R28, PT, PT, R9, -0x7f, RZ ;  /* 0xffffff81091c7810 */ /* 0x000fe40007ffe0ff */
[----:B------:R-:W-:-:S03]  /*1950*/  IADD3 R29, PT, PT, -R29, R0, RZ ;  /* 0x000000001d1d7210 */ /* 0x000fc60007ffe1ff */
[C---:B------:R-:W-:Y:S01]  /*1960*/  IMAD R3, R28.reuse, -0x800000, R3 ;  /* 0xff8000001c037824 */ /* 0x040fe200078e0203 */
[----:B------:R-:W0:Y:S01]  /*1970*/  MUFU.RCP R25, R29 ;  /* 0x0000001d00197308 */ /* 0x000e220000001000 */
[----:B------:R-:W-:Y:S01]  /*1980*/  FADD.FTZ R20, -R29, -RZ ;  /* 0x800000ff1d147221 */ /* 0x000fe20000010100 */
[----:B------:R-:W-:-:S04]  /*1990*/  IADD3 R28, PT, PT, R28, 0x7f, -R7 ;  /* 0x0000007f1c1c7810 */ /* 0x000fc80007ffe807 */
[----:B------:R-:W-:Y:S01]  /*19a0*/  IADD3 R28, PT, PT, R28, R21, RZ ;  /* 0x000000151c1c7210 */ /* 0x000fe20007ffe0ff */
[----:B0-----:R-:W-:-:S04]  /*19b0*/  FFMA R0, R25, R20, 1 ;  /* 0x3f80000019007423 */ /* 0x001fc80000000014 */
[----:B------:R-:W-:-:S04]  /*19c0*/  FFMA R0, R25, R0, R25 ;  /* 0x0000000019007223 */ /* 0x000fc80000000019 */
[----:B------:R-:W-:-:S04]  /*19d0*/  FFMA R9, R3, R0, RZ ;  /* 0x0000000003097223 */ /* 0x000fc800000000ff */
[----:B------:R-:W-:-:S04]  /*19e0*/  FFMA R7, R20, R9, R3 ;  /* 0x0000000914077223 */ /* 0x000fc80000000003 */
[----:B------:R-:W-:-:S04]  /*19f0*/  FFMA R7, R0, R7, R9 ;  /* 0x0000000700077223 */ /* 0x000fc80000000009 */
[----:B------:R-:W-:-:S04]  /*1a00*/  FFMA R3, R20, R7, R3 ;  /* 0x0000000714037223 */ /* 0x000fc80000000003 */
[----:B------:R-:W-:-:S05]  /*1a10*/  FFMA R9, R0, R3, R7 ;  /* 0x0000000300097223 */ /* 0x000fca0000000007 */
[----:B------:R-:W-:-:S04]  /*1a20*/  SHF.R.U32.HI R21, RZ, 0x17, R9 ;  /* 0x00000017ff157819 */ /* 0x000fc80000011609 */
[----:B------:R-:W-:-:S04]  /*1a30*/  LOP3.LUT R21, R21, 0xff, RZ, 0xc0, !PT ;  /* 0x000000ff15157812 */ /* 0x000fc800078ec0ff */
[----:B------:R-:W-:-:S04]  /*1a40*/  IADD3 R20, PT, PT, R21, R28, RZ ;  /* 0x0000001c15147210 */ /* 0x000fc80007ffe0ff */
[----:B------:R-:W-:-:S04]  /*1a50*/  IADD3 R21, PT, PT, R20, -0x1, RZ ;  /* 0xffffffff14157810 */ /* 0x000fc80007ffe0ff */
[----:B------:R-:W-:-:S13]  /*1a60*/  ISETP.GE.U32.AND P0, PT, R21, 0xfe, PT ;  /* 0x000000fe1500780c */ /* 0x000fda0003f06070 */
[----:B------:R-:W-:Y:S05]  /*1a70*/  @!P0 BRA `(.L_x_25) ;  /* 0x0000000000808947 */ /* 0x000fea0003800000 */
[----:B------:R-:W-:-:S13]  /*1a80*/  ISETP.GT.AND P0, PT, R20, 0xfe, PT ;  /* 0x000000fe1400780c */ /* 0x000fda0003f04270 */
[----:B------:R-:W-:Y:S05]  /*1a90*/  @P0 BRA `(.L_x_26) ;  /* 0x00000000006c0947 */ /* 0x000fea0003800000 */
[----:B------:R-:W-:-:S13]  /*1aa0*/  ISETP.GE.AND P0, PT, R20, 0x1, PT ;  /* 0x000000011400780c */ /* 0x000fda0003f06270 */
[----:B------:R-:W-:Y:S05]  /*1ab0*/  @P0 BRA `(.L_x_27) ;  /* 0x0000000000740947 */ /* 0x000fea0003800000 */
[----:B------:R-:W-:Y:S02]  /*1ac0*/  ISETP.GE.AND P0, PT, R20, -0x18, PT ;  /* 0xffffffe81400780c */ /* 0x000fe40003f06270 */
[----:B------:R-:W-:-:S11]  /*1ad0*/  LOP3.LUT R9, R9, 0x80000000, RZ, 0xc0, !PT ;  /* 0x8000000009097812 */ /* 0x000fd600078ec0ff */
[----:B------:R-:W-:Y:S05]  /*1ae0*/  @!P0 BRA `(.L_x_27) ;  /* 0x0000000000688947 */ /* 0x000fea0003800000 */
[CCC-:B------:R-:W-:Y:S01]  /*1af0*/  FFMA.RZ R21, R0.reuse, R3.reuse, R7.reuse ;  /* 0x0000000300157223 */ /* 0x1c0fe2000000c007 */
[CCC-:B------:R-:W-:Y:S01]  /*1b00*/  FFMA.RP R25, R0.reuse, R3.reuse, R7.reuse ;  /* 0x0000000300197223 */ /* 0x1c0fe20000008007 */
[----:B------:R-:W-:Y:S01]  /*1b10*/  FFMA.RM R0, R0, R3, R7 ;  /* 0x0000000300007223 */ /* 0x000fe20000004007 */
[C---:B------:R-:W-:Y:S02]  /*1b20*/  IADD3 R3, PT, PT, R20.reuse, 0x20, RZ ;  /* 0x0000002014037810 */ /* 0x040fe40007ffe0ff */
[----:B------:R-:W-:Y:S02]  /*1b30*/  LOP3.LUT R21, R21, 0x7fffff, RZ, 0xc0, !PT ;  /* 0x007fffff15157812 */ /* 0x000fe400078ec0ff */
[C---:B------:R-:W-:Y:S02]  /*1b40*/  ISETP.NE.AND P2, PT, R20.reuse, RZ, PT ;  /* 0x000000ff1400720c */ /* 0x040fe40003f45270 */
[----:B------:R-:W-:Y:S02]  /*1b50*/  LOP3.LUT R28, R21, 0x800000, RZ, 0xfc, !PT ;  /* 0x00800000151c7812 */ /* 0x000fe400078efcff */
[----:B------:R-:W-:-:S02]  /*1b60*/  ISETP.NE.AND P1, PT, R20, RZ, PT ;  /* 0x000000ff1400720c */ /* 0x000fc40003f25270 */
[----:B------:R-:W-:Y:S02]  /*1b70*/  IADD3 R20, PT, PT, -R20, RZ, RZ ;  /* 0x000000ff14147210 */ /* 0x000fe40007ffe1ff */
[----:B------:R-:W-:Y:S02]  /*1b80*/  SHF.L.U32 R3, R28, R3, RZ ;  /* 0x000000031c037219 */ /* 0x000fe400000006ff */
[----:B------:R-:W-:Y:S02]  /*1b90*/  FSETP.NEU.FTZ.AND P0, PT, R25, R0, PT ;  /* 0x000000001900720b */ /* 0x000fe40003f1d000 */
[----:B------:R-:W-:Y:S02]  /*1ba0*/  SEL R7, R20, RZ, P2 ;  /* 0x000000ff14077207 */ /* 0x000fe40001000000 */
[----:B------:R-:W-:Y:S02]  /*1bb0*/  ISETP.NE.AND P1, PT, R3, RZ, P1 ;  /* 0x000000ff0300720c */ /* 0x000fe40000f25270 */
[----:B------:R-:W-:-:S02]  /*1bc0*/  SHF.R.U32.HI R7, RZ, R7, R28 ;  /* 0x00000007ff077219 */ /* 0x000fc4000001161c */
[----:B------:R-:W-:Y:S02]  /*1bd0*/  PLOP3.LUT P0, PT, P0, P1, PT, 0xf8, 0x8f ;  /* 0x00000000008f781c */ /* 0x000fe40000703f70 */
[----:B------:R-:W-:Y:S02]  /*1be0*/  SHF.R.U32.HI R3, RZ, 0x1, R7 ;  /* 0x00000001ff037819 */ /* 0x000fe40000011607 */
[----:B------:R-:W-:-:S04]  /*1bf0*/  SEL R0, RZ, 0x1, !P0 ;  /* 0x00000001ff007807 */ /* 0x000fc80004000000 */
[----:B------:R-:W-:-:S04]  /*1c00*/  LOP3.LUT R0, R0, 0x1, R3, 0xf8, !PT ;  /* 0x0000000100007812 */ /* 0x000fc800078ef803 */
[----:B------:R-:W-:-:S04]  /*1c10*/  LOP3.LUT R0, R0, R7, RZ, 0xc0, !PT ;  /* 0x0000000700007212 */ /* 0x000fc800078ec0ff */
[----:B------:R-:W-:-:S04]  /*1c20*/  IADD3 R0, PT, PT, R3, R0, RZ ;  /* 0x0000000003007210 */ /* 0x000fc80007ffe0ff */
[----:B------:R-:W-:Y:S01]  /*1c30*/  LOP3.LUT R9, R0, R9, RZ, 0xfc, !PT ;  /* 0x0000000900097212 */ /* 0x000fe200078efcff */
[----:B------:R-:W-:Y:S06]  /*1c40*/  BRA `(.L_x_27) ;  /* 0x0000000000107947 */ /* 0x000fec0003800000 */
.L_x_26:
[----:B------:R-:W-:-:S04]  /*1c50*/  LOP3.LUT R9, R9, 0x80000000, RZ, 0xc0, !PT ;  /* 0x8000000009097812 */ /* 0x000fc800078ec0ff */
[----:B------:R-:W-:Y:S01]  /*1c60*/  LOP3.LUT R9, R9, 0x7f800000, RZ, 0xfc, !PT ;  /* 0x7f80000009097812 */ /* 0x000fe200078efcff */
[----:B------:R-:W-:Y:S06]  /*1c70*/  BRA `(.L_x_27) ;  /* 0x0000000000047947 */ /* 0x000fec0003800000 */
.L_x_25:
[----:B------:R-:W-:-:S07]  /*1c80*/  LEA R9, R28, R9, 0x17 ;  /* 0x000000091c097211 */ /* 0x000fce00078eb8ff */
.L_x_27:
[----:B------:R-:W-:Y:S05]  /*1c90*/  BSYNC.RECONVERGENT B2 ;  /* 0x0000000000027941 */ /* 0x000fea0003800200 */
.L_x_24:
[----:B------:R-:W-:Y:S01]  /*1ca0*/  MOV R0, R9 ;  /* 0x0000000900007202 */ /* 0x000fe20000000f00 */
[----:B------:R-:W-:Y:S06]  /*1cb0*/  BRA `(.L_x_28) ;  /* 0x0000000000207947 */ /* 0x000fec0003800000 */
.L_x_23:
[----:B------:R-:W-:-:S04]  /*1cc0*/  LOP3.LUT R0, R0, 0x80000000, R3, 0x48, !PT ;  /* 0x8000000000007812 */ /* 0x000fc800078e4803 */
[----:B------:R-:W-:Y:S01]  /*1cd0*/  LOP3.LUT R0, R0, 0x7f800000, RZ, 0xfc, !PT ;  /* 0x7f80000000007812 */ /* 0x000fe200078efcff */
[----:B------:R-:W-:Y:S06]  /*1ce0*/  BRA `(.L_x_28) ;  /* 0x0000000000147947 */ /* 0x000fec0003800000 */
.L_x_22:
[----:B------:R-:W-:Y:S01]  /*1cf0*/  LOP3.LUT R0, R0, 0x80000000, R3, 0x48, !PT ;  /* 0x8000000000007812 */ /* 0x000fe200078e4803 */
[----:B------:R-:W-:Y:S06]  /*1d00*/  BRA `(.L_x_28) ;  /* 0x00000000000c7947 */ /* 0x000fec0003800000 */
.L_x_21:
[----:B------:R-:W0:Y:S01]  /*1d10*/  MUFU.RSQ R0, -QNAN ;  /* 0xffc0000000007908 */ /* 0x000e220000001400 */
[----:B------:R-:W-:Y:S05]  /*1d20*/  BRA `(.L_x_28) ;  /* 0x0000000000047947 */ /* 0x000fea0003800000 */
.L_x_20:
[----:B------:R-:W-:-:S07]  /*1d30*/  FADD.FTZ R0, R3, R0 ;  /* 0x0000000003007221 */ /* 0x000fce0000010000 */
.L_x_28:
[----:B------:R-:W-:Y:S05]  /*1d40*/  BSYNC.RECONVERGENT B1 ;  /* 0x0000000000017941 */ /* 0x000fea0003800200 */
.L_x_18:
[----:B------:R-:W-:-:S04]  /*1d50*/  HFMA2 R9, -RZ, RZ, 0, 0 ;  /* 0x00000000ff097431 */ /* 0x000fc800000001ff */
[----:B0-----:R-:W-:Y:S05]  /*1d60*/  RET.REL.NODEC R8 `(_Z6forcesPfS_i) ;  /* 0xffffffe008a47950 */ /* 0x001fea0003c3ffff */
.L_x_29:
        /* <DEDUP_REMOVED lines=9> */
.L_x_30:


//--------------------- .nv.shared.reserved.0     --------------------------
	.section	.nv.shared.reserved.0,"aw",@nobits
	.weak		__nv_reservedSMEM_offset_0_alias
	.size		__nv_reservedSMEM_offset_0_alias, 0, 64
	.other		__nv_reservedSMEM_offset_0_alias,@"STO_CUDA_RESERVED_SHARED STV_DEFAULT"
__nv_reservedSMEM_offset_0_alias:
	.zero		0
	.zero		64


//--------------------- .nv.constant0._Z11integrationPfS_S_i --------------------------
	.section	.nv.constant0._Z11integrationPfS_S_i,"a",@progbits
	.sectionflags	@""
	.align	4
.nv.constant0._Z11integrationPfS_S_i:
	.zero		924


//--------------------- .nv.constant0._Z6forcesPfS_i --------------------------
	.section	.nv.constant0._Z6forcesPfS_i,"a",@progbits
	.sectionflags	@""
	.align	4
.nv.constant0._Z6forcesPfS_i:
	.zero		916


//--------------------- SYMBOLS --------------------------

	.type		.nv.reservedSmem.offset0,@object
	.size		.nv.reservedSmem.offset0,0x4
